//
// Generated by NVIDIA NVVM Compiler
//
// Compiler Build ID: CL-36424714
// Cuda compilation tools, release 13.0, V13.0.88
// Based on NVVM 20.0.0
//

.version 9.0
.target sm_100
.address_size 64

	// .globl	_Z18bit_reversed_orderP7double2S0_m
.func  (.param .align 16 .b8 func_retval0[16]) __internal_trig_reduction_slowpathd
(
	.param .b64 __internal_trig_reduction_slowpathd_param_0
)
;
.global .align 8 .b8 __cudart_i2opi_d[144] = {8, 93, 141, 31, 177, 95, 251, 107, 234, 146, 82, 138, 247, 57, 7, 61, 123, 241, 229, 235, 199, 186, 39, 117, 45, 234, 95, 158, 102, 63, 70, 79, 183, 9, 203, 39, 207, 126, 54, 109, 31, 109, 10, 90, 139, 17, 47, 239, 15, 152, 5, 222, 255, 151, 248, 31, 59, 40, 249, 189, 139, 95, 132, 156, 244, 57, 83, 131, 57, 214, 145, 57, 65, 126, 95, 180, 38, 112, 156, 233, 132, 68, 187, 46, 245, 53, 130, 232, 62, 167, 41, 177, 28, 235, 29, 254, 28, 146, 209, 9, 234, 46, 73, 6, 224, 210, 77, 66, 58, 110, 36, 183, 97, 197, 187, 222, 171, 99, 81, 254, 65, 144, 67, 60, 153, 149, 98, 219, 192, 221, 52, 245, 209, 87, 39, 252, 41, 21, 68, 78, 110, 131, 249, 162};
.global .align 16 .b8 __cudart_sin_cos_coeffs[128] = {70, 210, 176, 44, 241, 229, 90, 190, 146, 227, 172, 105, 227, 29, 199, 62, 161, 98, 219, 25, 160, 1, 42, 191, 24, 8, 17, 17, 17, 17, 129, 63, 84, 85, 85, 85, 85, 85, 197, 191, 0, 0, 0, 0, 0, 0, 0, 0, 0, 0, 0, 0, 0, 0, 0, 0, 100, 129, 253, 32, 131, 255, 168, 189, 40, 133, 239, 193, 167, 238, 33, 62, 217, 230, 6, 142, 79, 126, 146, 190, 233, 188, 221, 25, 160, 1, 250, 62, 71, 93, 193, 22, 108, 193, 86, 191, 81, 85, 85, 85, 85, 85, 165, 63, 0, 0, 0, 0, 0, 0, 224, 191, 0, 0, 0, 0, 0, 0, 240, 63};

.visible .entry _Z18bit_reversed_orderP7double2S0_m(
	.param .u64 .ptr .align 1 _Z18bit_reversed_orderP7double2S0_m_param_0,
	.param .u64 .ptr .align 1 _Z18bit_reversed_orderP7double2S0_m_param_1,
	.param .u64 _Z18bit_reversed_orderP7double2S0_m_param_2
)
{
	.reg .pred 	%p<17>;
	.reg .b32 	%r<58>;
	.reg .b64 	%rd<77>;
	.reg .b64 	%fd<5>;

	ld.param.u64 	%rd33, [_Z18bit_reversed_orderP7double2S0_m_param_0];
	ld.param.u64 	%rd34, [_Z18bit_reversed_orderP7double2S0_m_param_1];
	ld.param.u64 	%rd32, [_Z18bit_reversed_orderP7double2S0_m_param_2];
	cvta.to.global.u64 	%rd1, %rd34;
	cvta.to.global.u64 	%rd2, %rd33;
	mov.u32 	%r8, %ctaid.x;
	mov.u32 	%r9, %ntid.x;
	mov.u32 	%r10, %tid.x;
	mad.lo.s32 	%r11, %r8, %r9, %r10;
	cvt.u64.u32 	%rd65, %r11;
	mov.u32 	%r12, %nctaid.x;
	mul.lo.s32 	%r13, %r9, %r12;
	cvt.u64.u32 	%rd4, %r13;
	cvt.u32.u64 	%r1, %rd32;
	mov.b32 	%r14, 1;
	shl.b32 	%r15, %r14, %r1;
	cvt.s64.s32 	%rd5, %r15;
	setp.ge.u64 	%p1, %rd65, %rd5;
	@%p1 bra 	$L__BB0_26;
	setp.ne.s64 	%p2, %rd32, 0;
	@%p2 bra 	$L__BB0_2;
	bra.uni 	$L__BB0_24;
$L__BB0_2:
	and.b64  	%rd6, %rd32, 3;
	and.b64  	%rd7, %rd32, -4;
	add.s32 	%r2, %r1, -2;
$L__BB0_3:
	setp.lt.u64 	%p3, %rd32, 4;
	mov.b64 	%rd68, 0;
	mov.b32 	%r57, 0;
	@%p3 bra 	$L__BB0_14;
	mov.b64 	%rd68, 0;
	mov.b32 	%r57, 0;
	mov.u64 	%rd66, %rd7;
	mov.u32 	%r55, %r2;
$L__BB0_5:
	mov.b32 	%r18, 1;
	shl.b32 	%r19, %r18, %r57;
	cvt.u64.u32 	%rd38, %r19;
	and.b64  	%rd39, %rd65, %rd38;
	setp.eq.s64 	%p4, %rd39, 0;
	@%p4 bra 	$L__BB0_7;
	add.s32 	%r20, %r55, 1;
	mov.b32 	%r21, 1;
	shl.b32 	%r22, %r21, %r20;
	cvt.s64.s32 	%rd40, %r22;
	or.b64  	%rd68, %rd68, %rd40;
$L__BB0_7:
	mov.b32 	%r23, 2;
	shl.b32 	%r24, %r23, %r57;
	cvt.u64.u32 	%rd41, %r24;
	and.b64  	%rd42, %rd65, %rd41;
	setp.eq.s64 	%p5, %rd42, 0;
	@%p5 bra 	$L__BB0_9;
	mov.b32 	%r25, 1;
	shl.b32 	%r26, %r25, %r55;
	cvt.s64.s32 	%rd43, %r26;
	or.b64  	%rd68, %rd68, %rd43;
$L__BB0_9:
	mov.b32 	%r27, 4;
	shl.b32 	%r28, %r27, %r57;
	cvt.u64.u32 	%rd44, %r28;
	and.b64  	%rd45, %rd65, %rd44;
	setp.eq.s64 	%p6, %rd45, 0;
	@%p6 bra 	$L__BB0_11;
	add.s32 	%r29, %r55, -1;
	mov.b32 	%r30, 1;
	shl.b32 	%r31, %r30, %r29;
	cvt.s64.s32 	%rd46, %r31;
	or.b64  	%rd68, %rd68, %rd46;
$L__BB0_11:
	mov.b32 	%r32, 8;
	shl.b32 	%r33, %r32, %r57;
	cvt.s64.s32 	%rd47, %r33;
	and.b64  	%rd48, %rd65, %rd47;
	setp.eq.s64 	%p7, %rd48, 0;
	@%p7 bra 	$L__BB0_13;
	add.s32 	%r34, %r55, -2;
	mov.b32 	%r35, 1;
	shl.b32 	%r36, %r35, %r34;
	cvt.s64.s32 	%rd49, %r36;
	or.b64  	%rd68, %rd68, %rd49;
$L__BB0_13:
	add.s32 	%r57, %r57, 4;
	add.s32 	%r55, %r55, -4;
	add.s64 	%rd66, %rd66, -4;
	setp.ne.s64 	%p8, %rd66, 0;
	@%p8 bra 	$L__BB0_5;
$L__BB0_14:
	setp.eq.s64 	%p9, %rd6, 0;
	@%p9 bra 	$L__BB0_23;
	mov.b32 	%r37, 1;
	shl.b32 	%r38, %r37, %r57;
	cvt.s64.s32 	%rd50, %r38;
	and.b64  	%rd51, %rd65, %rd50;
	setp.eq.s64 	%p10, %rd51, 0;
	@%p10 bra 	$L__BB0_17;
	not.b32 	%r39, %r57;
	add.s32 	%r40, %r39, %r1;
	mov.b32 	%r41, 1;
	shl.b32 	%r42, %r41, %r40;
	cvt.s64.s32 	%rd52, %r42;
	or.b64  	%rd68, %rd68, %rd52;
$L__BB0_17:
	setp.eq.s64 	%p11, %rd6, 1;
	@%p11 bra 	$L__BB0_23;
	mov.b32 	%r43, 2;
	shl.b32 	%r44, %r43, %r57;
	cvt.s64.s32 	%rd53, %r44;
	and.b64  	%rd54, %rd65, %rd53;
	setp.eq.s64 	%p12, %rd54, 0;
	@%p12 bra 	$L__BB0_20;
	sub.s32 	%r45, %r1, %r57;
	add.s32 	%r46, %r45, -2;
	mov.b32 	%r47, 1;
	shl.b32 	%r48, %r47, %r46;
	cvt.s64.s32 	%rd55, %r48;
	or.b64  	%rd68, %rd68, %rd55;
$L__BB0_20:
	setp.eq.s64 	%p13, %rd6, 2;
	@%p13 bra 	$L__BB0_23;
	mov.b32 	%r49, 4;
	shl.b32 	%r50, %r49, %r57;
	cvt.s64.s32 	%rd56, %r50;
	and.b64  	%rd57, %rd65, %rd56;
	setp.eq.s64 	%p14, %rd57, 0;
	@%p14 bra 	$L__BB0_23;
	sub.s32 	%r51, %r1, %r57;
	add.s32 	%r52, %r51, -3;
	mov.b32 	%r53, 1;
	shl.b32 	%r54, %r53, %r52;
	cvt.s64.s32 	%rd58, %r54;
	or.b64  	%rd68, %rd68, %rd58;
$L__BB0_23:
	shl.b64 	%rd59, %rd68, 4;
	add.s64 	%rd60, %rd1, %rd59;
	shl.b64 	%rd61, %rd65, 4;
	add.s64 	%rd62, %rd2, %rd61;
	ld.global.nc.v2.f64 	{%fd1, %fd2}, [%rd62];
	st.global.v2.f64 	[%rd60], {%fd1, %fd2};
	add.s64 	%rd65, %rd65, %rd4;
	setp.lt.u64 	%p15, %rd65, %rd5;
	@%p15 bra 	$L__BB0_3;
	bra.uni 	$L__BB0_26;
$L__BB0_24:
	shl.b64 	%rd63, %rd65, 4;
	add.s64 	%rd9, %rd2, %rd63;
	add.s64 	%rd65, %rd65, %rd4;
	setp.lt.u64 	%p16, %rd65, %rd5;
	@%p16 bra 	$L__BB0_24;
	ld.global.nc.v2.f64 	{%fd3, %fd4}, [%rd9];
	st.global.v2.f64 	[%rd1], {%fd3, %fd4};
$L__BB0_26:
	ret;

}
	// .globl	_Z26new_cooley_tukey_iterationP7double2m
.visible .entry _Z26new_cooley_tukey_iterationP7double2m(
	.param .u64 .ptr .align 1 _Z26new_cooley_tukey_iterationP7double2m_param_0,
	.param .u64 _Z26new_cooley_tukey_iterationP7double2m_param_1
)
{
	.reg .pred 	%p<11>;
	.reg .b32 	%r<29>;
	.reg .b64 	%rd<23>;
	.reg .b64 	%fd<87>;

	ld.param.u64 	%rd6, [_Z26new_cooley_tukey_iterationP7double2m_param_0];
	ld.param.u64 	%rd7, [_Z26new_cooley_tukey_iterationP7double2m_param_1];
	mov.u32 	%r9, %ntid.x;
	mov.u32 	%r10, %ctaid.x;
	mov.u32 	%r11, %tid.x;
	mad.lo.s32 	%r12, %r9, %r10, %r11;
	cvt.u64.u32 	%rd1, %r12;
	and.b64  	%rd8, %rd7, -4294967296;
	setp.ne.s64 	%p1, %rd8, 0;
	@%p1 bra 	$L__BB1_2;
	cvt.u32.u64 	%r13, %rd7;
	cvt.u32.u64 	%r14, %rd1;
	rem.u32 	%r15, %r14, %r13;
	cvt.u64.u32 	%rd22, %r15;
	bra.uni 	$L__BB1_3;
$L__BB1_2:
	rem.u64 	%rd22, %rd1, %rd7;
$L__BB1_3:
	shr.u64 	%rd5, %rd7, 1;
	setp.ge.u64 	%p2, %rd22, %rd5;
	@%p2 bra 	$L__BB1_14;
	cvt.rn.f64.u64 	%fd13, %rd22;
	mul.f64 	%fd14, %fd13, 0dC01921FB54442D18;
	cvt.rn.f64.u64 	%fd15, %rd7;
	div.rn.f64 	%fd1, %fd14, %fd15;
	abs.f64 	%fd2, %fd1;
	setp.neu.f64 	%p3, %fd2, 0d7FF0000000000000;
	@%p3 bra 	$L__BB1_6;
	mov.f64 	%fd21, 0d0000000000000000;
	mul.rn.f64 	%fd85, %fd1, %fd21;
	mov.b32 	%r27, 1;
	bra.uni 	$L__BB1_9;
$L__BB1_6:
	mul.f64 	%fd16, %fd1, 0d3FE45F306DC9C883;
	cvt.rni.s32.f64 	%r26, %fd16;
	cvt.rn.f64.s32 	%fd17, %r26;
	fma.rn.f64 	%fd18, %fd17, 0dBFF921FB54442D18, %fd1;
	fma.rn.f64 	%fd19, %fd17, 0dBC91A62633145C00, %fd18;
	fma.rn.f64 	%fd85, %fd17, 0dB97B839A252049C0, %fd19;
	setp.ltu.f64 	%p4, %fd2, 0d41E0000000000000;
	@%p4 bra 	$L__BB1_8;
	{ // callseq 0, 0
	.param .b64 param0;
	st.param.f64 	[param0], %fd1;
	.param .align 16 .b8 retval0[16];
	call.uni (retval0), 
	__internal_trig_reduction_slowpathd, 
	(
	param0
	);
	ld.param.f64 	%fd85, [retval0];
	ld.param.b32 	%r26, [retval0+8];
	} // callseq 0
$L__BB1_8:
	add.s32 	%r27, %r26, 1;
$L__BB1_9:
	setp.neu.f64 	%p5, %fd2, 0d7FF0000000000000;
	shl.b32 	%r18, %r27, 6;
	cvt.u64.u32 	%rd9, %r18;
	and.b64  	%rd10, %rd9, 64;
	mov.u64 	%rd11, __cudart_sin_cos_coeffs;
	add.s64 	%rd12, %rd11, %rd10;
	mul.rn.f64 	%fd22, %fd85, %fd85;
	and.b32  	%r19, %r27, 1;
	setp.eq.b32 	%p6, %r19, 1;
	selp.f64 	%fd23, 0dBDA8FF8320FD8164, 0d3DE5DB65F9785EBA, %p6;
	ld.global.nc.v2.f64 	{%fd24, %fd25}, [%rd12];
	fma.rn.f64 	%fd26, %fd23, %fd22, %fd24;
	fma.rn.f64 	%fd27, %fd26, %fd22, %fd25;
	ld.global.nc.v2.f64 	{%fd28, %fd29}, [%rd12+16];
	fma.rn.f64 	%fd30, %fd27, %fd22, %fd28;
	fma.rn.f64 	%fd31, %fd30, %fd22, %fd29;
	ld.global.nc.v2.f64 	{%fd32, %fd33}, [%rd12+32];
	fma.rn.f64 	%fd34, %fd31, %fd22, %fd32;
	fma.rn.f64 	%fd35, %fd34, %fd22, %fd33;
	fma.rn.f64 	%fd36, %fd35, %fd85, %fd85;
	fma.rn.f64 	%fd37, %fd35, %fd22, 0d3FF0000000000000;
	selp.f64 	%fd38, %fd37, %fd36, %p6;
	and.b32  	%r20, %r27, 2;
	setp.eq.s32 	%p7, %r20, 0;
	mov.f64 	%fd39, 0d0000000000000000;
	sub.f64 	%fd40, %fd39, %fd38;
	selp.f64 	%fd8, %fd38, %fd40, %p7;
	@%p5 bra 	$L__BB1_11;
	mov.f64 	%fd46, 0d0000000000000000;
	mul.rn.f64 	%fd86, %fd1, %fd46;
	mov.b32 	%r28, 0;
	bra.uni 	$L__BB1_13;
$L__BB1_11:
	mul.f64 	%fd41, %fd1, 0d3FE45F306DC9C883;
	cvt.rni.s32.f64 	%r28, %fd41;
	cvt.rn.f64.s32 	%fd42, %r28;
	fma.rn.f64 	%fd43, %fd42, 0dBFF921FB54442D18, %fd1;
	fma.rn.f64 	%fd44, %fd42, 0dBC91A62633145C00, %fd43;
	fma.rn.f64 	%fd86, %fd42, 0dB97B839A252049C0, %fd44;
	setp.ltu.f64 	%p8, %fd2, 0d41E0000000000000;
	@%p8 bra 	$L__BB1_13;
	{ // callseq 1, 0
	.param .b64 param0;
	st.param.f64 	[param0], %fd1;
	.param .align 16 .b8 retval0[16];
	call.uni (retval0), 
	__internal_trig_reduction_slowpathd, 
	(
	param0
	);
	ld.param.f64 	%fd86, [retval0];
	ld.param.b32 	%r28, [retval0+8];
	} // callseq 1
$L__BB1_13:
	shl.b32 	%r23, %r28, 6;
	cvt.u64.u32 	%rd13, %r23;
	and.b64  	%rd14, %rd13, 64;
	add.s64 	%rd16, %rd11, %rd14;
	mul.rn.f64 	%fd47, %fd86, %fd86;
	and.b32  	%r24, %r28, 1;
	setp.eq.b32 	%p9, %r24, 1;
	selp.f64 	%fd48, 0dBDA8FF8320FD8164, 0d3DE5DB65F9785EBA, %p9;
	ld.global.nc.v2.f64 	{%fd49, %fd50}, [%rd16];
	fma.rn.f64 	%fd51, %fd48, %fd47, %fd49;
	fma.rn.f64 	%fd52, %fd51, %fd47, %fd50;
	ld.global.nc.v2.f64 	{%fd53, %fd54}, [%rd16+16];
	fma.rn.f64 	%fd55, %fd52, %fd47, %fd53;
	fma.rn.f64 	%fd56, %fd55, %fd47, %fd54;
	ld.global.nc.v2.f64 	{%fd57, %fd58}, [%rd16+32];
	fma.rn.f64 	%fd59, %fd56, %fd47, %fd57;
	fma.rn.f64 	%fd60, %fd59, %fd47, %fd58;
	fma.rn.f64 	%fd61, %fd60, %fd86, %fd86;
	fma.rn.f64 	%fd62, %fd60, %fd47, 0d3FF0000000000000;
	selp.f64 	%fd63, %fd62, %fd61, %p9;
	and.b32  	%r25, %r28, 2;
	setp.eq.s32 	%p10, %r25, 0;
	mov.f64 	%fd64, 0d0000000000000000;
	sub.f64 	%fd65, %fd64, %fd63;
	selp.f64 	%fd66, %fd63, %fd65, %p10;
	cvta.to.global.u64 	%rd17, %rd6;
	shl.b64 	%rd18, %rd1, 4;
	add.s64 	%rd19, %rd17, %rd18;
	ld.global.v2.f64 	{%fd67, %fd68}, [%rd19];
	shl.b64 	%rd20, %rd5, 4;
	add.s64 	%rd21, %rd19, %rd20;
	ld.global.v2.f64 	{%fd69, %fd70}, [%rd21];
	mul.f64 	%fd71, %fd8, %fd69;
	mul.f64 	%fd72, %fd70, %fd66;
	sub.f64 	%fd73, %fd71, %fd72;
	mul.f64 	%fd74, %fd69, %fd66;
	fma.rn.f64 	%fd75, %fd8, %fd70, %fd74;
	sub.f64 	%fd76, %fd67, %fd73;
	sub.f64 	%fd77, %fd68, %fd75;
	st.global.v2.f64 	[%rd21], {%fd76, %fd77};
	ld.global.v2.f64 	{%fd78, %fd79}, [%rd19];
	sub.f64 	%fd80, %fd76, %fd78;
	sub.f64 	%fd81, %fd77, %fd79;
	sub.f64 	%fd82, %fd78, %fd80;
	sub.f64 	%fd83, %fd79, %fd81;
	st.global.v2.f64 	[%rd19], {%fd82, %fd83};
$L__BB1_14:
	ret;

}
.func  (.param .align 16 .b8 func_retval0[16]) __internal_trig_reduction_slowpathd(
	.param .b64 __internal_trig_reduction_slowpathd_param_0
)
{
	.local .align 8 .b8 	__local_depot2[40];
	.reg .b64 	%SP;
	.reg .b64 	%SPL;
	.reg .pred 	%p<10>;
	.reg .b32 	%r<47>;
	.reg .b64 	%rd<74>;
	.reg .b64 	%fd<5>;

	mov.u64 	%SPL, __local_depot2;
	ld.param.f64 	%fd4, [__internal_trig_reduction_slowpathd_param_0];
	add.u64 	%rd1, %SPL, 0;
	{
	.reg .b32 %temp; 
	mov.b64 	{%temp, %r1}, %fd4;
	}
	shr.u32 	%r2, %r1, 20;
	and.b32  	%r3, %r2, 2047;
	setp.eq.s32 	%p1, %r3, 2047;
	mov.b32 	%r46, 0;
	@%p1 bra 	$L__BB2_9;
	add.s32 	%r20, %r3, -1024;
	mov.b64 	%rd20, %fd4;
	shl.b64 	%rd2, %rd20, 11;
	shr.u32 	%r4, %r20, 6;
	sub.s32 	%r45, 15, %r4;
	sub.s32 	%r21, 19, %r4;
	setp.lt.u32 	%p2, %r20, 128;
	selp.b32 	%r6, 18, %r21, %p2;
	setp.ge.s32 	%p3, %r45, %r6;
	mov.b64 	%rd70, 0;
	@%p3 bra 	$L__BB2_4;
	add.s32 	%r23, %r6, %r4;
	neg.s32 	%r43, %r23;
	or.b64  	%rd3, %rd2, -9223372036854775808;
	mov.b64 	%rd70, 0;
	mov.b32 	%r42, 0;
	mov.u64 	%rd25, __cudart_i2opi_d;
	mov.u32 	%r44, %r45;
$L__BB2_3:
	.pragma "nounroll";
	mul.wide.s32 	%rd22, %r42, 8;
	add.s64 	%rd23, %rd1, %rd22;
	mul.wide.s32 	%rd24, %r44, 8;
	add.s64 	%rd26, %rd25, %rd24;
	ld.global.nc.u64 	%rd27, [%rd26];
	{
	.reg .u32 %r0, %r1, %r2, %r3, %alo, %ahi, %blo, %bhi, %clo, %chi;
	mov.b64 	{%alo,%ahi}, %rd27;
	mov.b64 	{%blo,%bhi}, %rd3;
	mov.b64 	{%clo,%chi}, %rd70;
	mad.lo.cc.u32 	%r0, %alo, %blo, %clo;
	madc.hi.cc.u32 	%r1, %alo, %blo, %chi;
	madc.hi.u32 	%r2, %alo, %bhi, 0;
	mad.lo.cc.u32 	%r1, %alo, %bhi, %r1;
	madc.hi.cc.u32 	%r2, %ahi, %blo, %r2;
	madc.hi.u32 	%r3, %ahi, %bhi, 0;
	mad.lo.cc.u32 	%r1, %ahi, %blo, %r1;
	madc.lo.cc.u32 	%r2, %ahi, %bhi, %r2;
	addc.u32 	%r3, %r3, 0;
	mov.b64 	%rd28, {%r0,%r1};
	mov.b64 	%rd70, {%r2,%r3};
	}
	st.local.u64 	[%rd23], %rd28;
	add.s32 	%r44, %r44, 1;
	add.s32 	%r43, %r43, 1;
	add.s32 	%r42, %r42, 1;
	setp.ne.s32 	%p4, %r43, -15;
	mov.u32 	%r45, %r6;
	@%p4 bra 	$L__BB2_3;
$L__BB2_4:
	cvt.s64.s32 	%rd29, %r45;
	cvt.u64.u32 	%rd30, %r4;
	add.s64 	%rd31, %rd30, %rd29;
	shl.b64 	%rd32, %rd31, 3;
	add.s64 	%rd33, %rd1, %rd32;
	st.local.u64 	[%rd33+-120], %rd70;
	and.b32  	%r15, %r2, 63;
	ld.local.u64 	%rd72, [%rd1+16];
	ld.local.u64 	%rd71, [%rd1+24];
	setp.eq.s32 	%p5, %r15, 0;
	@%p5 bra 	$L__BB2_6;
	shl.b64 	%rd34, %rd71, %r15;
	shr.u64 	%rd35, %rd72, 1;
	xor.b32  	%r24, %r15, 63;
	shr.u64 	%rd36, %rd35, %r24;
	or.b64  	%rd71, %rd34, %rd36;
	ld.local.u64 	%rd37, [%rd1+8];
	shl.b64 	%rd38, %rd72, %r15;
	shr.u64 	%rd39, %rd37, 1;
	shr.u64 	%rd40, %rd39, %r24;
	or.b64  	%rd72, %rd38, %rd40;
$L__BB2_6:
	and.b32  	%r25, %r1, -2147483648;
	shr.u64 	%rd41, %rd71, 62;
	cvt.u32.u64 	%r26, %rd41;
	mov.b64 	{%r27, %r28}, %rd71;
	mov.b64 	{%r29, %r30}, %rd72;
	shf.l.wrap.b32 	%r31, %r30, %r27, 2;
	shf.l.wrap.b32 	%r32, %r27, %r28, 2;
	mov.b64 	%rd42, {%r31, %r32};
	shl.b64 	%rd43, %rd72, 2;
	shr.u64 	%rd44, %rd42, 63;
	cvt.u32.u64 	%r33, %rd44;
	add.s32 	%r34, %r33, %r26;
	setp.eq.s32 	%p6, %r25, 0;
	neg.s32 	%r35, %r34;
	selp.b32 	%r46, %r34, %r35, %p6;
	setp.gt.s64 	%p7, %rd42, -1;
	mov.b64 	%rd45, 0;
	{
	.reg .u32 %r0, %r1, %r2, %r3, %a0, %a1, %a2, %a3, %b0, %b1, %b2, %b3;
	mov.b64 	{%a0,%a1}, %rd45;
	mov.b64 	{%a2,%a3}, %rd45;
	mov.b64 	{%b0,%b1}, %rd43;
	mov.b64 	{%b2,%b3}, %rd42;
	sub.cc.u32 	%r0, %a0, %b0;
	subc.cc.u32 	%r1, %a1, %b1;
	subc.cc.u32 	%r2, %a2, %b2;
	subc.u32 	%r3, %a3, %b3;
	mov.b64 	%rd46, {%r0,%r1};
	mov.b64 	%rd47, {%r2,%r3};
	}
	xor.b32  	%r36, %r25, -2147483648;
	selp.b64 	%rd73, %rd42, %rd47, %p7;
	selp.b64 	%rd14, %rd43, %rd46, %p7;
	selp.b32 	%r17, %r25, %r36, %p7;
	clz.b64 	%r37, %rd73;
	cvt.u64.u32 	%rd15, %r37;
	setp.eq.s32 	%p8, %r37, 0;
	@%p8 bra 	$L__BB2_8;
	cvt.u32.u64 	%r38, %rd15;
	and.b32  	%r39, %r38, 63;
	shl.b64 	%rd48, %rd73, %r39;
	shr.u64 	%rd49, %rd14, 1;
	not.b32 	%r40, %r38;
	and.b32  	%r41, %r40, 63;
	shr.u64 	%rd50, %rd49, %r41;
	or.b64  	%rd73, %rd48, %rd50;
$L__BB2_8:
	mov.b64 	%rd51, -3958705157555305931;
	{
	.reg .u32 %r0, %r1, %r2, %r3, %alo, %ahi, %blo, %bhi;
	mov.b64 	{%alo,%ahi}, %rd73;
	mov.b64 	{%blo,%bhi}, %rd51;
	mul.lo.u32 	%r0, %alo, %blo;
	mul.hi.u32 	%r1, %alo, %blo;
	mad.lo.cc.u32 	%r1, %alo, %bhi, %r1;
	madc.hi.u32 	%r2, %alo, %bhi, 0;
	mad.lo.cc.u32 	%r1, %ahi, %blo, %r1;
	madc.hi.cc.u32 	%r2, %ahi, %blo, %r2;
	madc.hi.u32 	%r3, %ahi, %bhi, 0;
	mad.lo.cc.u32 	%r2, %ahi, %bhi, %r2;
	addc.u32 	%r3, %r3, 0;
	mov.b64 	%rd52, {%r0,%r1};
	mov.b64 	%rd53, {%r2,%r3};
	}
	setp.gt.s64 	%p9, %rd53, 0;
	{
	.reg .u32 %r0, %r1, %r2, %r3, %a0, %a1, %a2, %a3, %b0, %b1, %b2, %b3;
	mov.b64 	{%a0,%a1}, %rd52;
	mov.b64 	{%a2,%a3}, %rd53;
	mov.b64 	{%b0,%b1}, %rd52;
	mov.b64 	{%b2,%b3}, %rd53;
	add.cc.u32 	%r0, %a0, %b0;
	addc.cc.u32 	%r1, %a1, %b1;
	addc.cc.u32 	%r2, %a2, %b2;
	addc.u32 	%r3, %a3, %b3;
	mov.b64 	%rd54, {%r0,%r1};
	mov.b64 	%rd55, {%r2,%r3};
	}
	selp.b64 	%rd56, %rd55, %rd53, %p9;
	selp.s64 	%rd57, -1, 0, %p9;
	sub.s64 	%rd58, %rd57, %rd15;
	cvt.u64.u32 	%rd59, %r17;
	shl.b64 	%rd60, %rd59, 32;
	add.s64 	%rd61, %rd56, 1;
	shr.u64 	%rd62, %rd61, 10;
	add.s64 	%rd63, %rd62, 1;
	shr.u64 	%rd64, %rd63, 1;
	shl.b64 	%rd65, %rd58, 52;
	add.s64 	%rd66, %rd65, %rd64;
	add.s64 	%rd67, %rd66, 4602678819172646912;
	or.b64  	%rd68, %rd67, %rd60;
	mov.b64 	%fd4, %rd68;
$L__BB2_9:
	st.param.f64 	[func_retval0], %fd4;
	st.param.b32 	[func_retval0+8], %r46;
	ret;

}


// ===== COMPILED SASS (sm_100) =====

	.target	sm_100

	.elftype	@"ET_EXEC"


//--------------------- .note.nv.tkinfo           --------------------------
	.section	.note.nv.tkinfo,"",@"SHT_NOTE"
	.sectionflags	@"SHF_NOTE_NV_TKINFO"
	.tkinfo
        /*0018*/ 	.word	0x00000002
        /*0030*/ 	.string	""
        /*0030*/ 	.string	"ptxas"
        /*0030*/ 	.string	"Cuda compilation tools, release 13.0, V13.0.88"
        /*0030*/ 	.string	"Build cuda_13.0.r13.0/compiler.36424714_0"
        /*0030*/ 	.string	"-arch sm_100 -m 64 "



//--------------------- .note.nv.cuinfo           --------------------------
	.section	.note.nv.cuinfo,"",@"SHT_NOTE"
	.sectionflags	@"SHF_NOTE_NV_CUINFO"
        /*0018*/ 	.short	0x0002
        /*001a*/ 	.short	0x0064
        /*001c*/ 	.short	0x0082
	.zero		2


//--------------------- .nv.info                  --------------------------
	.section	.nv.info,"",@"SHT_CUDA_INFO"
	.align	4


	//----- nvinfo : EIATTR_REGCOUNT
	.align		4
        /*0000*/ 	.byte	0x04, 0x2f
        /*0002*/ 	.short	(.L_3 - .L_2)
	.align		4
.L_2:
        /*0004*/ 	.word	index@(_Z18bit_reversed_orderP7double2S0_m)
        /*0008*/ 	.word	0x00000011


	//----- nvinfo : EIATTR_FRAME_SIZE
	.align		4
.L_3:
        /*000c*/ 	.byte	0x04, 0x11
        /*000e*/ 	.short	(.L_5 - .L_4)
	.align		4
.L_4:
        /*0010*/ 	.word	index@(_Z18bit_reversed_orderP7double2S0_m)
        /*0014*/ 	.word	0x00000000


	//----- nvinfo : EIATTR_REGCOUNT
	.align		4
.L_5:
        /*0018*/ 	.byte	0x04, 0x2f
        /*001a*/ 	.short	(.L_7 - .L_6)
	.align		4
.L_6:
        /*001c*/ 	.word	index@(_Z26new_cooley_tukey_iterationP7double2m)
        /*0020*/ 	.word	0x00000022


	//----- nvinfo : EIATTR_FRAME_SIZE
	.align		4
.L_7:
        /*0024*/ 	.byte	0x04, 0x11
        /*0026*/ 	.short	(.L_9 - .L_8)
	.align		4
.L_8:
        /*0028*/ 	.word	index@($_Z26new_cooley_tukey_iterationP7double2m$__internal_trig_reduction_slowpathd)
        /*002c*/ 	.word	0x00000028


	//----- nvinfo : EIATTR_FRAME_SIZE
	.align		4
.L_9:
        /*0030*/ 	.byte	0x04, 0x11
        /*0032*/ 	.short	(.L_11 - .L_10)
	.align		4
.L_10:
        /*0034*/ 	.word	index@($__internal_1_$__cuda_sm20_rem_u64)
        /*0038*/ 	.word	0x00000028


	//----- nvinfo : EIATTR_FRAME_SIZE
	.align		4
.L_11:
        /*003c*/ 	.byte	0x04, 0x11
        /*003e*/ 	.short	(.L_13 - .L_12)
	.align		4
.L_12:
        /*0040*/ 	.word	index@($__internal_0_$__cuda_sm20_div_rn_f64_full)
        /*0044*/ 	.word	0x00000028


	//----- nvinfo : EIATTR_FRAME_SIZE
	.align		4
.L_13:
        /*0048*/ 	.byte	0x04, 0x11
        /*004a*/ 	.short	(.L_15 - .L_14)
	.align		4
.L_14:
        /*004c*/ 	.word	index@(_Z26new_cooley_tukey_iterationP7double2m)
        /*0050*/ 	.word	0x00000028


	//----- nvinfo : EIATTR_MIN_STACK_SIZE
	.align		4
.L_15:
        /*0054*/ 	.byte	0x04, 0x12
        /*0056*/ 	.short	(.L_17 - .L_16)
	.align		4
.L_16:
        /*0058*/ 	.word	index@(_Z26new_cooley_tukey_iterationP7double2m)
        /*005c*/ 	.word	0x00000028


	//----- nvinfo : EIATTR_MIN_STACK_SIZE
	.align		4
.L_17:
        /*0060*/ 	.byte	0x04, 0x12
        /*0062*/ 	.short	(.L_19 - .L_18)
	.align		4
.L_18:
        /*0064*/ 	.word	index@(_Z18bit_reversed_orderP7double2S0_m)
        /*0068*/ 	.word	0x00000000
.L_19:


//--------------------- .nv.compat                --------------------------
	.section	.nv.compat,"",@"SHT_CUDA_COMPAT_INFO"
	.align	4
        /*0000*/ 	.byte	0x02, 0x09, 0x00, 0x00, 0x02, 0x02, 0x01, 0x00, 0x02, 0x05, 0x05, 0x00, 0x03, 0x07, 0x01, 0x01
        /*0010*/ 	.byte	0x02, 0x03, 0x00, 0x00, 0x02, 0x06, 0x01, 0x00, 0x04, 0x0b, 0x08, 0x00, 0x01, 0x00, 0x00, 0x00
        /*0020*/ 	.byte	0x00, 0x00, 0x00, 0x00


//--------------------- .nv.info._Z26new_cooley_tukey_iterationP7double2m --------------------------
	.section	.nv.info._Z26new_cooley_tukey_iterationP7double2m,"",@"SHT_CUDA_INFO"
	.sectionflags	@""
	.align	4


	//----- nvinfo : EIATTR_CUDA_API_VERSION
	.align		4
        /*0000*/ 	.byte	0x04, 0x37
        /*0002*/ 	.short	(.L_21 - .L_20)
.L_20:
        /*0004*/ 	.word	0x00000082


	//----- nvinfo : EIATTR_KPARAM_INFO
	.align		4
.L_21:
        /*0008*/ 	.byte	0x04, 0x17
        /*000a*/ 	.short	(.L_23 - .L_22)
.L_22:
        /*000c*/ 	.word	0x00000000
        /*0010*/ 	.short	0x0001
        /*0012*/ 	.short	0x0008
        /*0014*/ 	.byte	0x00, 0xf0, 0x21, 0x00


	//----- nvinfo : EIATTR_KPARAM_INFO
	.align		4
.L_23:
        /*0018*/ 	.byte	0x04, 0x17
        /*001a*/ 	.short	(.L_25 - .L_24)
.L_24:
        /*001c*/ 	.word	0x00000000
        /*0020*/ 	.short	0x0000
        /*0022*/ 	.short	0x0000
        /*0024*/ 	.byte	0x00, 0xf5, 0x21, 0x00


	//----- nvinfo : EIATTR_SPARSE_MMA_MASK
	.align		4
.L_25:
        /*0028*/ 	.byte	0x03, 0x50
        /*002a*/ 	.short	0x0000


	//----- nvinfo : EIATTR_MAXREG_COUNT
	.align		4
        /*002c*/ 	.byte	0x03, 0x1b
        /*002e*/ 	.short	0x00ff


	//----- nvinfo : EIATTR_MERCURY_ISA_VERSION
	.align		4
        /*0030*/ 	.byte	0x03, 0x5f
        /*0032*/ 	.short	0x0101


	//----- nvinfo : EIATTR_VRC_CTA_INIT_COUNT
	.align		4
        /*0034*/ 	.byte	0x02, 0x4a
	.zero		1
	.zero		1


	//----- nvinfo : EIATTR_EXIT_INSTR_OFFSETS
	.align		4
        /*0038*/ 	.byte	0x04, 0x1c
        /*003a*/ 	.short	(.L_27 - .L_26)


	//   ....[0]....
.L_26:
        /*003c*/ 	.word	0x00000270


	//   ....[1]....
        /*0040*/ 	.word	0x00000cd0


	//----- nvinfo : EIATTR_CRS_STACK_SIZE
	.align		4
.L_27:
        /*0044*/ 	.byte	0x04, 0x1e
        /*0046*/ 	.short	(.L_29 - .L_28)
.L_28:
        /*0048*/ 	.word	0x00000000


	//----- nvinfo : EIATTR_CBANK_PARAM_SIZE
	.align		4
.L_29:
        /*004c*/ 	.byte	0x03, 0x19
        /*004e*/ 	.short	0x0010


	//----- nvinfo : EIATTR_PARAM_CBANK
	.align		4
        /*0050*/ 	.byte	0x04, 0x0a
        /*0052*/ 	.short	(.L_31 - .L_30)
	.align		4
.L_30:
        /*0054*/ 	.word	index@(.nv.constant0._Z26new_cooley_tukey_iterationP7double2m)
        /*0058*/ 	.short	0x0380
        /*005a*/ 	.short	0x0010


	//----- nvinfo : EIATTR_SW_WAR
	.align		4
.L_31:
        /*005c*/ 	.byte	0x04, 0x36
        /*005e*/ 	.short	(.L_33 - .L_32)
.L_32:
        /*0060*/ 	.word	0x00000008
.L_33:


//--------------------- .nv.info._Z18bit_reversed_orderP7double2S0_m --------------------------
	.section	.nv.info._Z18bit_reversed_orderP7double2S0_m,"",@"SHT_CUDA_INFO"
	.sectionflags	@""
	.align	4


	//----- nvinfo : EIATTR_CUDA_API_VERSION
	.align		4
        /*0000*/ 	.byte	0x04, 0x37
        /*0002*/ 	.short	(.L_35 - .L_34)
.L_34:
        /*0004*/ 	.word	0x00000082


	//----- nvinfo : EIATTR_KPARAM_INFO
	.align		4
.L_35:
        /*0008*/ 	.byte	0x04, 0x17
        /*000a*/ 	.short	(.L_37 - .L_36)
.L_36:
        /*000c*/ 	.word	0x00000000
        /*0010*/ 	.short	0x0002
        /*0012*/ 	.short	0x0010
        /*0014*/ 	.byte	0x00, 0xf0, 0x21, 0x00


	//----- nvinfo : EIATTR_KPARAM_INFO
	.align		4
.L_37:
        /*0018*/ 	.byte	0x04, 0x17
        /*001a*/ 	.short	(.L_39 - .L_38)
.L_38:
        /*001c*/ 	.word	0x00000000
        /*0020*/ 	.short	0x0001
        /*0022*/ 	.short	0x0008
        /*0024*/ 	.byte	0x00, 0xf5, 0x21, 0x00


	//----- nvinfo : EIATTR_KPARAM_INFO
	.align		4
.L_39:
        /*0028*/ 	.byte	0x04, 0x17
        /*002a*/ 	.short	(.L_41 - .L_40)
.L_40:
        /*002c*/ 	.word	0x00000000
        /*0030*/ 	.short	0x0000
        /*0032*/ 	.short	0x0000
        /*0034*/ 	.byte	0x00, 0xf5, 0x21, 0x00


	//----- nvinfo : EIATTR_SPARSE_MMA_MASK
	.align		4
.L_41:
        /*0038*/ 	.byte	0x03, 0x50
        /*003a*/ 	.short	0x0000


	//----- nvinfo : EIATTR_MAXREG_COUNT
	.align		4
        /*003c*/ 	.byte	0x03, 0x1b
        /*003e*/ 	.short	0x00ff


	//----- nvinfo : EIATTR_MERCURY_ISA_VERSION
	.align		4
        /*0040*/ 	.byte	0x03, 0x5f
        /*0042*/ 	.short	0x0101


	//----- nvinfo : EIATTR_VRC_CTA_INIT_COUNT
	.align		4
        /*0044*/ 	.byte	0x02, 0x4a
	.zero		1
	.zero		1


	//----- nvinfo : EIATTR_EXIT_INSTR_OFFSETS
	.align		4
        /*0048*/ 	.byte	0x04, 0x1c
        /*004a*/ 	.short	(.L_43 - .L_42)


	//   ....[0]....
.L_42:
        /*004c*/ 	.word	0x000000d0


	//   ....[1]....
        /*0050*/ 	.word	0x00000210


	//   ....[2]....
        /*0054*/ 	.word	0x00000960


	//----- nvinfo : EIATTR_CRS_STACK_SIZE
	.align		4
.L_43:
        /*0058*/ 	.byte	0x04, 0x1e
        /*005a*/ 	.short	(.L_45 - .L_44)
.L_44:
        /*005c*/ 	.word	0x00000000


	//----- nvinfo : EIATTR_CBANK_PARAM_SIZE
	.align		4
.L_45:
        /*0060*/ 	.byte	0x03, 0x19
        /*0062*/ 	.short	0x0018


	//----- nvinfo : EIATTR_PARAM_CBANK
	.align		4
        /*0064*/ 	.byte	0x04, 0x0a
        /*0066*/ 	.short	(.L_47 - .L_46)
	.align		4
.L_46:
        /*0068*/ 	.word	index@(.nv.constant0._Z18bit_reversed_orderP7double2S0_m)
        /*006c*/ 	.short	0x0380
        /*006e*/ 	.short	0x0018


	//----- nvinfo : EIATTR_SW_WAR
	.align		4
.L_47:
        /*0070*/ 	.byte	0x04, 0x36
        /*0072*/ 	.short	(.L_49 - .L_48)
.L_48:
        /*0074*/ 	.word	0x00000008
.L_49:


//--------------------- .nv.callgraph             --------------------------
	.section	.nv.callgraph,"",@"SHT_CUDA_CALLGRAPH"
	.align	4
	.sectionentsize	8
	.align		4
        /*0000*/ 	.word	0x00000000
	.align		4
        /*0004*/ 	.word	0xffffffff
	.align		4
        /*0008*/ 	.word	0x00000000
	.align		4
        /*000c*/ 	.word	0xfffffffe
	.align		4
        /*0010*/ 	.word	0x00000000
	.align		4
        /*0014*/ 	.word	0xfffffffd
	.align		4
        /*0018*/ 	.word	0x00000000
	.align		4
        /*001c*/ 	.word	0xfffffffc


//--------------------- .nv.constant4             --------------------------
	.section	.nv.constant4,"a",@progbits
	.align	8
	.align		8
.nv.constant4:
        /*0000*/ 	.dword	__cudart_i2opi_d
	.align		8
        /*0008*/ 	.dword	__cudart_sin_cos_coeffs


//--------------------- .text._Z26new_cooley_tukey_iterationP7double2m --------------------------
	.section	.text._Z26new_cooley_tukey_iterationP7double2m,"ax",@progbits
	.align	128
        .global         _Z26new_cooley_tukey_iterationP7double2m
        .type           _Z26new_cooley_tukey_iterationP7double2m,@function
        .size           _Z26new_cooley_tukey_iterationP7double2m,(.L_x_33 - _Z26new_cooley_tukey_iterationP7double2m)
        .other          _Z26new_cooley_tukey_iterationP7double2m,@"STO_CUDA_ENTRY STV_DEFAULT"
_Z26new_cooley_tukey_iterationP7double2m:
.text._Z26new_cooley_tukey_iterationP7double2m:
[----:B------:R-:W0:Y:S01]  /*0000*/  LDC R1, c[0x0][0x37c] ;  /* 0x0000df00ff017b82 */ /* 0x000e220000000800 */
[----:B------:R-:W1:Y:S01]  /*0010*/  S2R R16, SR_CTAID.X ;  /* 0x0000000000107919 */ /* 0x000e620000002500 */
[----:B------:R-:W2:Y:S01]  /*0020*/  LDCU UR5, c[0x0][0x38c] ;  /* 0x00007180ff0577ac */ /* 0x000ea20008000800 */
[----:B0-----:R-:W-:Y:S01]  /*0030*/  VIADD R1, R1, 0xffffffd8 ;  /* 0xffffffd801017836 */ /* 0x001fe20000000000 */
[----:B------:R-:W1:Y:S01]  /*0040*/  S2R R3, SR_TID.X ;  /* 0x0000000000037919 */ /* 0x000e620000002100 */
[----:B------:R-:W1:Y:S01]  /*0050*/  LDCU UR4, c[0x0][0x360] ;  /* 0x00006c00ff0477ac */ /* 0x000e620008000800 */
[----:B--2---:R-:W-:Y:S01]  /*0060*/  UISETP.NE.U32.AND UP0, UPT, UR5, URZ, UPT ;  /* 0x000000ff0500728c */ /* 0x004fe2000bf05070 */
[----:B-1----:R-:W-:-:S08]  /*0070*/  IMAD R16, R16, UR4, R3 ;  /* 0x0000000410107c24 */ /* 0x002fd0000f8e0203 */
[----:B------:R-:W-:Y:S05]  /*0080*/  BRA.U UP0, `(.L_x_0) ;  /* 0x0000000100547547 */ /* 0x000fea000b800000 */
[----:B------:R-:W0:Y:S02]  /*0090*/  LDCU UR4, c[0x0][0x388] ;  /* 0x00007100ff0477ac */ /* 0x000e240008000800 */
[----:B0-----:R-:W0:Y:S01]  /*00a0*/  I2F.U32.RP R0, UR4 ;  /* 0x0000000400007d06 */ /* 0x001e220008209000 */
[----:B------:R-:W-:-:S07]  /*00b0*/  ISETP.NE.U32.AND P1, PT, RZ, UR4, PT ;  /* 0x00000004ff007c0c */ /* 0x000fce000bf25070 */
[----:B0-----:R-:W0:Y:S02]  /*00c0*/  MUFU.RCP R0, R0 ;  /* 0x0000000000007308 */ /* 0x001e240000001000 */
[----:B0-----:R-:W-:-:S06]  /*00d0*/  VIADD R2, R0, 0xffffffe ;  /* 0x0ffffffe00027836 */ /* 0x001fcc0000000000 */
[----:B------:R0:W1:Y:S02]  /*00e0*/  F2I.FTZ.U32.TRUNC.NTZ R3, R2 ;  /* 0x0000000200037305 */ /* 0x000064000021f000 */
[----:B0-----:R-:W-:Y:S02]  /*00f0*/  IMAD.MOV.U32 R2, RZ, RZ, RZ ;  /* 0x000000ffff027224 */ /* 0x001fe400078e00ff */
[----:B-1----:R-:W-:-:S04]  /*0100*/  IMAD.MOV R5, RZ, RZ, -R3 ;  /* 0x000000ffff057224 */ /* 0x002fc800078e0a03 */
[----:B------:R-:W-:-:S04]  /*0110*/  IMAD R5, R5, UR4, RZ ;  /* 0x0000000405057c24 */ /* 0x000fc8000f8e02ff */
[----:B------:R-:W-:-:S06]  /*0120*/  IMAD.HI.U32 R3, R3, R5, R2 ;  /* 0x0000000503037227 */ /* 0x000fcc00078e0002 */
[----:B------:R-:W-:-:S04]  /*0130*/  IMAD.HI.U32 R3, R3, R16, RZ ;  /* 0x0000001003037227 */ /* 0x000fc800078e00ff */
[----:B------:R-:W-:-:S04]  /*0140*/  IMAD.MOV R3, RZ, RZ, -R3 ;  /* 0x000000ffff037224 */ /* 0x000fc800078e0a03 */
[----:B------:R-:W-:Y:S02]  /*0150*/  IMAD R4, R3, UR4, R16 ;  /* 0x0000000403047c24 */ /* 0x000fe4000f8e0210 */
[----:B------:R-:W-:-:S03]  /*0160*/  IMAD.MOV.U32 R3, RZ, RZ, RZ ;  /* 0x000000ffff037224 */ /* 0x000fc600078e00ff */
[----:B------:R-:W-:-:S13]  /*0170*/  ISETP.GE.U32.AND P0, PT, R4, UR4, PT ;  /* 0x0000000404007c0c */ /* 0x000fda000bf06070 */
[----:B------:R-:W-:-:S05]  /*0180*/  @P0 VIADD R4, R4, -UR4 ;  /* 0x8000000404040c36 */ /* 0x000fca0008000000 */
[----:B------:R-:W-:-:S13]  /*0190*/  ISETP.GE.U32.AND P0, PT, R4, UR4, PT ;  /* 0x0000000404007c0c */ /* 0x000fda000bf06070 */
[----:B------:R-:W-:Y:S01]  /*01a0*/  @P0 VIADD R4, R4, -UR4 ;  /* 0x8000000404040c36 */ /* 0x000fe20008000000 */
[----:B------:R-:W-:-:S05]  /*01b0*/  @!P1 LOP3.LUT R4, RZ, UR4, RZ, 0x33, !PT ;  /* 0x00000004ff049c12 */ /* 0x000fca000f8e33ff */
[----:B------:R-:W-:Y:S01]  /*01c0*/  IMAD.MOV.U32 R2, RZ, RZ, R4 ;  /* 0x000000ffff027224 */ /* 0x000fe200078e0004 */
[----:B------:R-:W-:Y:S06]  /*01d0*/  BRA `(.L_x_1) ;  /* 0x0000000000107947 */ /* 0x000fec0003800000 */
.L_x_0:
[----:B------:R-:W-:-:S07]  /*01e0*/  MOV R0, 0x200 ;  /* 0x0000020000007802 */ /* 0x000fce0000000f00 */
[----:B------:R-:W-:Y:S05]  /*01f0*/  CALL.REL.NOINC `($__internal_1_$__cuda_sm20_rem_u64) ;  /* 0x00000010002c7944 */ /* 0x000fea0003c00000 */
[----:B------:R-:W-:Y:S02]  /*0200*/  IMAD.MOV.U32 R2, RZ, RZ, R4 ;  /* 0x000000ffff027224 */ /* 0x000fe400078e0004 */
[----:B------:R-:W-:-:S07]  /*0210*/  IMAD.MOV.U32 R3, RZ, RZ, R5 ;  /* 0x000000ffff037224 */ /* 0x000fce00078e0005 */
.L_x_1:
[----:B------:R-:W0:Y:S02]  /*0220*/  LDC.64 R4, c[0x0][0x388] ;  /* 0x0000e200ff047b82 */ /* 0x000e240000000a00 */
[--C-:B0-----:R-:W-:Y:S02]  /*0230*/  SHF.R.U64 R17, R4, 0x1, R5.reuse ;  /* 0x0000000104117819 */ /* 0x101fe40000001205 */
[----:B------:R-:W-:Y:S02]  /*0240*/  SHF.R.U32.HI R0, RZ, 0x1, R5 ;  /* 0x00000001ff007819 */ /* 0x000fe40000011605 */
[----:B------:R-:W-:-:S04]  /*0250*/  ISETP.GE.U32.AND P0, PT, R2, R17, PT ;  /* 0x000000110200720c */ /* 0x000fc80003f06070 */
[----:B------:R-:W-:-:S13]  /*0260*/  ISETP.GE.U32.AND.EX P0, PT, R3, R0, PT, P0 ;  /* 0x000000000300720c */ /* 0x000fda0003f06100 */
[----:B------:R-:W-:Y:S05]  /*0270*/  @P0 EXIT ;  /* 0x000000000000094d */ /* 0x000fea0003800000 */
[----:B------:R-:W0:Y:S01]  /*0280*/  LDCU.64 UR4, c[0x0][0x388] ;  /* 0x00007100ff0477ac */ /* 0x000e220008000a00 */
[----:B------:R-:W-:Y:S01]  /*0290*/  IMAD.MOV.U32 R8, RZ, RZ, 0x1 ;  /* 0x00000001ff087424 */ /* 0x000fe200078e00ff */
[----:B------:R-:W-:Y:S01]  /*02a0*/  BSSY.RECONVERGENT B0, `(.L_x_2) ;  /* 0x0000017000007945 */ /* 0x000fe20003800200 */
[----:B------:R-:W-:Y:S02]  /*02b0*/  IMAD.MOV.U32 R12, RZ, RZ, R2 ;  /* 0x000000ffff0c7224 */ /* 0x000fe400078e0002 */
[----:B------:R-:W-:Y:S01]  /*02c0*/  IMAD.MOV.U32 R13, RZ, RZ, R3 ;  /* 0x000000ffff0d7224 */ /* 0x000fe200078e0003 */
[----:B0-----:R-:W0:Y:S01]  /*02d0*/  I2F.F64.U64 R4, UR4 ;  /* 0x0000000400047d12 */ /* 0x001e220008301800 */
[----:B------:R-:W-:Y:S01]  /*02e0*/  UMOV UR4, 0x54442d18 ;  /* 0x54442d1800047882 */ /* 0x000fe20000000000 */
[----:B------:R-:W-:-:S06]  /*02f0*/  UMOV UR5, 0x401921fb ;  /* 0x401921fb00057882 */ /* 0x000fcc0000000000 */
[----:B0-----:R-:W0:Y:S02]  /*0300*/  MUFU.RCP64H R9, R5 ;  /* 0x0000000500097308 */ /* 0x001e240000001800 */
[----:B0-----:R-:W-:-:S08]  /*0310*/  DFMA R6, -R4, R8, 1 ;  /* 0x3ff000000406742b */ /* 0x001fd00000000108 */
[----:B------:R-:W-:Y:S02]  /*0320*/  DFMA R10, R6, R6, R6 ;  /* 0x00000006060a722b */ /* 0x000fe40000000006 */
[----:B------:R-:W0:Y:S06]  /*0330*/  I2F.F64.U64 R6, R12 ;  /* 0x0000000c00067312 */ /* 0x000e2c0000301800 */
[----:B------:R-:W-:-:S08]  /*0340*/  DFMA R10, R8, R10, R8 ;  /* 0x0000000a080a722b */ /* 0x000fd00000000008 */
[----:B------:R-:W-:Y:S02]  /*0350*/  DFMA R2, -R4, R10, 1 ;  /* 0x3ff000000402742b */ /* 0x000fe4000000010a */
[----:B0-----:R-:W-:-:S06]  /*0360*/  DMUL R6, R6, -UR4 ;  /* 0x8000000406067c28 */ /* 0x001fcc0008000000 */
[----:B------:R-:W-:-:S04]  /*0370*/  DFMA R2, R10, R2, R10 ;  /* 0x000000020a02722b */ /* 0x000fc8000000000a */
[----:B------:R-:W-:-:S04]  /*0380*/  FSETP.GEU.AND P1, PT, |R7|, 6.5827683646048100446e-37, PT ;  /* 0x036000000700780b */ /* 0x000fc80003f2e200 */
[----:B------:R-:W-:-:S08]  /*0390*/  DMUL R8, R6, R2 ;  /* 0x0000000206087228 */ /* 0x000fd00000000000 */
[----:B------:R-:W-:-:S08]  /*03a0*/  DFMA R10, -R4, R8, R6 ;  /* 0x00000008040a722b */ /* 0x000fd00000000106 */
[----:B------:R-:W-:-:S10]  /*03b0*/  DFMA R2, R2, R10, R8 ;  /* 0x0000000a0202722b */ /* 0x000fd40000000008 */
[----:B------:R-:W-:-:S05]  /*03c0*/  FFMA R8, RZ, R5, R3 ;  /* 0x00000005ff087223 */ /* 0x000fca0000000003 */
[----:B------:R-:W-:-:S13]  /*03d0*/  FSETP.GT.AND P0, PT, |R8|, 1.469367938527859385e-39, PT ;  /* 0x001000000800780b */ /* 0x000fda0003f04200 */
[----:B------:R-:W-:Y:S05]  /*03e0*/  @P0 BRA P1, `(.L_x_3) ;  /* 0x0000000000080947 */ /* 0x000fea0000800000 */
[----:B------:R-:W-:-:S07]  /*03f0*/  MOV R10, 0x410 ;  /* 0x00000410000a7802 */ /* 0x000fce0000000f00 */
[----:B------:R-:W-:Y:S05]  /*0400*/  CALL.REL.NOINC `($__internal_0_$__cuda_sm20_div_rn_f64_full) ;  /* 0x0000000800347944 */ /* 0x000fea0003c00000 */
.L_x_3:
[----:B------:R-:W-:Y:S05]  /*0410*/  BSYNC.RECONVERGENT B0 ;  /* 0x0000000000007941 */ /* 0x000fea0003800200 */
.L_x_2:
[----:B------:R-:W-:Y:S01]  /*0420*/  DSETP.NEU.AND P0, PT, |R2|, +INF , PT ;  /* 0x7ff000000200742a */ /* 0x000fe20003f0d200 */
[----:B------:R-:W0:Y:S01]  /*0430*/  LDCU.64 UR4, c[0x0][0x358] ;  /* 0x00006b00ff0477ac */ /* 0x000e220008000a00 */
[----:B------:R-:W-:-:S12]  /*0440*/  BSSY.RECONVERGENT B0, `(.L_x_4) ;  /* 0x000001d000007945 */ /* 0x000fd80003800200 */
[----:B------:R-:W-:Y:S01]  /*0450*/  @!P0 DMUL R18, RZ, R2 ;  /* 0x00000002ff128228 */ /* 0x000fe20000000000 */
[----:B------:R-:W-:Y:S01]  /*0460*/  @!P0 IMAD.MOV.U32 R22, RZ, RZ, 0x1 ;  /* 0x00000001ff168424 */ /* 0x000fe200078e00ff */
[----:B------:R-:W-:Y:S09]  /*0470*/  @!P0 BRA `(.L_x_5) ;  /* 0x0000000000648947 */ /* 0x000ff20003800000 */
[----:B------:R-:W-:Y:S01]  /*0480*/  UMOV UR6, 0x6dc9c883 ;  /* 0x6dc9c88300067882 */ /* 0x000fe20000000000 */
[----:B------:R-:W-:Y:S01]  /*0490*/  UMOV UR7, 0x3fe45f30 ;  /* 0x3fe45f3000077882 */ /* 0x000fe20000000000 */
[C---:B------:R-:W-:Y:S01]  /*04a0*/  DSETP.GE.AND P0, PT, |R2|.reuse, 2.14748364800000000000e+09, PT ;  /* 0x41e000000200742a */ /* 0x040fe20003f06200 */
[----:B------:R-:W-:Y:S01]  /*04b0*/  BSSY.RECONVERGENT B1, `(.L_x_6) ;  /* 0x0000014000017945 */ /* 0x000fe20003800200 */
[----:B------:R-:W-:Y:S01]  /*04c0*/  DMUL R4, R2, UR6 ;  /* 0x0000000602047c28 */ /* 0x000fe20008000000 */
[----:B------:R-:W-:Y:S01]  /*04d0*/  UMOV UR6, 0x54442d18 ;  /* 0x54442d1800067882 */ /* 0x000fe20000000000 */
[----:B------:R-:W-:-:S08]  /*04e0*/  UMOV UR7, 0x3ff921fb ;  /* 0x3ff921fb00077882 */ /* 0x000fd00000000000 */
[----:B------:R-:W1:Y:S08]  /*04f0*/  F2I.F64 R4, R4 ;  /* 0x0000000400047311 */ /* 0x000e700000301100 */
[----:B-1----:R-:W1:Y:S02]  /*0500*/  I2F.F64 R18, R4 ;  /* 0x0000000400127312 */ /* 0x002e640000201c00 */
[----:B-1----:R-:W-:Y:S01]  /*0510*/  DFMA R6, R18, -UR6, R2 ;  /* 0x8000000612067c2b */ /* 0x002fe20008000002 */
[----:B------:R-:W-:Y:S01]  /*0520*/  UMOV UR6, 0x33145c00 ;  /* 0x33145c0000067882 */ /* 0x000fe20000000000 */
[----:B------:R-:W-:-:S06]  /*0530*/  UMOV UR7, 0x3c91a626 ;  /* 0x3c91a62600077882 */ /* 0x000fcc0000000000 */
[----:B------:R-:W-:Y:S01]  /*0540*/  DFMA R6, R18, -UR6, R6 ;  /* 0x8000000612067c2b */ /* 0x000fe20008000006 */
[----:B------:R-:W-:Y:S01]  /*0550*/  UMOV UR6, 0x252049c0 ;  /* 0x252049c000067882 */ /* 0x000fe20000000000 */
[----:B------:R-:W-:-:S06]  /*0560*/  UMOV UR7, 0x397b839a ;  /* 0x397b839a00077882 */ /* 0x000fcc0000000000 */
[----:B------:R-:W-:Y:S01]  /*0570*/  DFMA R18, R18, -UR6, R6 ;  /* 0x8000000612127c2b */ /* 0x000fe20008000006 */
[----:B------:R-:W-:Y:S10]  /*0580*/  @!P0 BRA `(.L_x_7) ;  /* 0x0000000000188947 */ /* 0x000ff40003800000 */
[----:B------:R-:W-:Y:S01]  /*0590*/  IMAD.MOV.U32 R6, RZ, RZ, R2 ;  /* 0x000000ffff067224 */ /* 0x000fe200078e0002 */
[----:B------:R-:W-:Y:S01]  /*05a0*/  MOV R20, 0x5d0 ;  /* 0x000005d000147802 */ /* 0x000fe20000000f00 */
[----:B------:R-:W-:-:S07]  /*05b0*/  IMAD.MOV.U32 R14, RZ, RZ, R3 ;  /* 0x000000ffff0e7224 */ /* 0x000fce00078e0003 */
[----:B0-----:R-:W-:Y:S05]  /*05c0*/  CALL.REL.NOINC `($_Z26new_cooley_tukey_iterationP7double2m$__internal_trig_reduction_slowpathd) ;  /* 0x0000001000387944 */ /* 0x001fea0003c00000 */
[----:B------:R-:W-:Y:S02]  /*05d0*/  IMAD.MOV.U32 R18, RZ, RZ, R6 ;  /* 0x000000ffff127224 */ /* 0x000fe400078e0006 */
[----:B------:R-:W-:-:S07]  /*05e0*/  IMAD.MOV.U32 R19, RZ, RZ, R7 ;  /* 0x000000ffff137224 */ /* 0x000fce00078e0007 */
.L_x_7:
[----:B0-----:R-:W-:Y:S05]  /*05f0*/  BSYNC.RECONVERGENT B1 ;  /* 0x0000000000017941 */ /* 0x001fea0003800200 */
.L_x_6:
[----:B------:R-:W-:-:S07]  /*0600*/  VIADD R22, R4, 0x1 ;  /* 0x0000000104167836 */ /* 0x000fce0000000000 */
.L_x_5:
[----:B0-----:R-:W-:Y:S05]  /*0610*/  BSYNC.RECONVERGENT B0 ;  /* 0x0000000000007941 */ /* 0x001fea0003800200 */
.L_x_4:
[----:B------:R-:W0:Y:S01]  /*0620*/  LDCU.64 UR6, c[0x4][0x8] ;  /* 0x01000100ff0677ac */ /* 0x000e220008000a00 */
[----:B------:R-:W-:-:S05]  /*0630*/  IMAD.SHL.U32 R4, R22, 0x40, RZ ;  /* 0x0000004016047824 */ /* 0x000fca00078e00ff */
[----:B------:R-:W-:-:S04]  /*0640*/  LOP3.LUT R4, R4, 0x40, RZ, 0xc0, !PT ;  /* 0x0000004004047812 */ /* 0x000fc800078ec0ff */
[----:B0-----:R-:W-:-:S05]  /*0650*/  IADD3 R26, P0, PT, R4, UR6, RZ ;  /* 0x00000006041a7c10 */ /* 0x001fca000ff1e0ff */
[----:B------:R-:W-:-:S05]  /*0660*/  IMAD.X R27, RZ, RZ, UR7, P0 ;  /* 0x00000007ff1b7e24 */ /* 0x000fca00080e06ff */
[----:B------:R-:W2:Y:S04]  /*0670*/  LDG.E.128.CONSTANT R4, desc[UR4][R26.64] ;  /* 0x000000041a047981 */ /* 0x000ea8000c1e9d00 */
[----:B------:R-:W3:Y:S04]  /*0680*/  LDG.E.128.CONSTANT R8, desc[UR4][R26.64+0x10] ;  /* 0x000010041a087981 */ /* 0x000ee8000c1e9d00 */
[----:B------:R-:W4:Y:S01]  /*0690*/  LDG.E.128.CONSTANT R12, desc[UR4][R26.64+0x20] ;  /* 0x000020041a0c7981 */ /* 0x000f22000c1e9d00 */
[----:B------:R-:W-:Y:S01]  /*06a0*/  LOP3.LUT R20, R22, 0x1, RZ, 0xc0, !PT ;  /* 0x0000000116147812 */ /* 0x000fe200078ec0ff */
[----:B------:R-:W-:Y:S01]  /*06b0*/  IMAD.MOV.U32 R24, RZ, RZ, 0x20fd8164 ;  /* 0x20fd8164ff187424 */ /* 0x000fe200078e00ff */
[----:B------:R-:W-:Y:S01]  /*06c0*/  DSETP.NEU.AND P1, PT, |R2|, +INF , PT ;  /* 0x7ff000000200742a */ /* 0x000fe20003f2d200 */
[----:B------:R-:W-:Y:S01]  /*06d0*/  IMAD.MOV.U32 R23, RZ, RZ, 0x3da8ff83 ;  /* 0x3da8ff83ff177424 */ /* 0x000fe200078e00ff */
[----:B------:R-:W-:Y:S01]  /*06e0*/  ISETP.NE.U32.AND P0, PT, R20, 0x1, PT ;  /* 0x000000011400780c */ /* 0x000fe20003f05070 */
[----:B------:R-:W-:Y:S01]  /*06f0*/  DMUL R20, R18, R18 ;  /* 0x0000001212147228 */ /* 0x000fe20000000000 */
[----:B------:R-:W-:Y:S02]  /*0700*/  BSSY.RECONVERGENT B0, `(.L_x_8) ;  /* 0x000002b000007945 */ /* 0x000fe40003800200 */
[----:B------:R-:W-:-:S02]  /*0710*/  FSEL R24, R24, -8.06006814911005101289e+34, !P0 ;  /* 0xf9785eba18187808 */ /* 0x000fc40004000000 */
[----:B------:R-:W-:-:S06]  /*0720*/  FSEL R25, -R23, 0.11223486810922622681, !P0 ;  /* 0x3de5db6517197808 */ /* 0x000fcc0004000100 */
[----:B--2---:R-:W-:-:S08]  /*0730*/  DFMA R4, R20, R24, R4 ;  /* 0x000000181404722b */ /* 0x004fd00000000004 */
[----:B------:R-:W-:-:S08]  /*0740*/  DFMA R4, R20, R4, R6 ;  /* 0x000000041404722b */ /* 0x000fd00000000006 */
[----:B---3--:R-:W-:-:S08]  /*0750*/  DFMA R4, R20, R4, R8 ;  /* 0x000000041404722b */ /* 0x008fd00000000008 */
[----:B------:R-:W-:-:S08]  /*0760*/  DFMA R4, R20, R4, R10 ;  /* 0x000000041404722b */ /* 0x000fd0000000000a */
[----:B----4-:R-:W-:-:S08]  /*0770*/  DFMA R4, R20, R4, R12 ;  /* 0x000000041404722b */ /* 0x010fd0000000000c */
[----:B------:R-:W-:-:S08]  /*0780*/  DFMA R4, R20, R4, R14 ;  /* 0x000000041404722b */ /* 0x000fd0000000000e */
[----:B------:R-:W-:Y:S02]  /*0790*/  DFMA R18, R4, R18, R18 ;  /* 0x000000120412722b */ /* 0x000fe40000000012 */
[----:B------:R-:W-:Y:S01]  /*07a0*/  DFMA R4, R20, R4, 1 ;  /* 0x3ff000001404742b */ /* 0x000fe20000000004 */
[----:B------:R-:W-:-:S09]  /*07b0*/  @!P1 IMAD.MOV.U32 R20, RZ, RZ, RZ ;  /* 0x000000ffff149224 */ /* 0x000fd200078e00ff */
[----:B------:R-:W-:Y:S02]  /*07c0*/  FSEL R6, R4, R18, !P0 ;  /* 0x0000001204067208 */ /* 0x000fe40004000000 */
[----:B------:R-:W-:Y:S02]  /*07d0*/  FSEL R7, R5, R19, !P0 ;  /* 0x0000001305077208 */ /* 0x000fe40004000000 */
[----:B------:R-:W-:Y:S01]  /*07e0*/  LOP3.LUT P0, RZ, R22, 0x2, RZ, 0xc0, !PT ;  /* 0x0000000216ff7812 */ /* 0x000fe2000780c0ff */
[----:B------:R-:W-:-:S03]  /*07f0*/  @!P1 DMUL R22, RZ, R2 ;  /* 0x00000002ff169228 */ /* 0x000fc60000000000 */
[----:B------:R-:W-:-:S10]  /*0800*/  DADD R4, RZ, -R6 ;  /* 0x00000000ff047229 */ /* 0x000fd40000000806 */
[----:B------:R-:W-:Y:S02]  /*0810*/  FSEL R18, R6, R4, !P0 ;  /* 0x0000000406127208 */ /* 0x000fe40004000000 */
[----:B------:R-:W-:Y:S01]  /*0820*/  FSEL R19, R7, R5, !P0 ;  /* 0x0000000507137208 */ /* 0x000fe20004000000 */
[----:B------:R-:W-:Y:S06]  /*0830*/  @!P1 BRA `(.L_x_9) ;  /* 0x00000000005c9947 */ /* 0x000fec0003800000 */
[----:B------:R-:W-:Y:S01]  /*0840*/  UMOV UR6, 0x6dc9c883 ;  /* 0x6dc9c88300067882 */ /* 0x000fe20000000000 */
[----:B------:R-:W-:Y:S01]  /*0850*/  UMOV UR7, 0x3fe45f30 ;  /* 0x3fe45f3000077882 */ /* 0x000fe20000000000 */
[C---:B------:R-:W-:Y:S02]  /*0860*/  DSETP.GE.AND P0, PT, |R2|.reuse, 2.14748364800000000000e+09, PT ;  /* 0x41e000000200742a */ /* 0x040fe40003f06200 */
[----:B------:R-:W-:Y:S01]  /*0870*/  DMUL R20, R2, UR6 ;  /* 0x0000000602147c28 */ /* 0x000fe20008000000 */
[----:B------:R-:W-:Y:S01]  /*0880*/  UMOV UR6, 0x54442d18 ;  /* 0x54442d1800067882 */ /* 0x000fe20000000000 */
[----:B------:R-:W-:-:S08]  /*0890*/  UMOV UR7, 0x3ff921fb ;  /* 0x3ff921fb00077882 */ /* 0x000fd00000000000 */
[----:B------:R-:W0:Y:S08]  /*08a0*/  F2I.F64 R20, R20 ;  /* 0x0000001400147311 */ /* 0x000e300000301100 */
[----:B0-----:R-:W0:Y:S02]  /*08b0*/  I2F.F64 R22, R20 ;  /* 0x0000001400167312 */ /* 0x001e240000201c00 */
[----:B0-----:R-:W-:Y:S01]  /*08c0*/  DFMA R4, R22, -UR6, R2 ;  /* 0x8000000616047c2b */ /* 0x001fe20008000002 */
        /* <DEDUP_REMOVED lines=10> */
[----:B------:R-:W-:Y:S05]  /*0970*/  CALL.REL.NOINC `($_Z26new_cooley_tukey_iterationP7double2m$__internal_trig_reduction_slowpathd) ;  /* 0x0000000c004c7944 */ /* 0x000fea0003c00000 */
[----:B------:R-:W-:Y:S02]  /*0980*/  IMAD.MOV.U32 R20, RZ, RZ, R4 ;  /* 0x000000ffff147224 */ /* 0x000fe400078e0004 */
[----:B------:R-:W-:Y:S02]  /*0990*/  IMAD.MOV.U32 R22, RZ, RZ, R6 ;  /* 0x000000ffff167224 */ /* 0x000fe400078e0006 */
[----:B------:R-:W-:-:S07]  /*09a0*/  IMAD.MOV.U32 R23, RZ, RZ, R7 ;  /* 0x000000ffff177224 */ /* 0x000fce00078e0007 */
.L_x_9:
[----:B------:R-:W-:Y:S05]  /*09b0*/  BSYNC.RECONVERGENT B0 ;  /* 0x0000000000007941 */ /* 0x000fea0003800200 */
.L_x_8:
[----:B------:R-:W0:Y:S01]  /*09c0*/  LDCU.64 UR6, c[0x4][0x8] ;  /* 0x01000100ff0677ac */ /* 0x000e220008000a00 */
[----:B------:R-:W-:-:S05]  /*09d0*/  IMAD.SHL.U32 R2, R20, 0x40, RZ ;  /* 0x0000004014027824 */ /* 0x000fca00078e00ff */
[----:B------:R-:W-:-:S04]  /*09e0*/  LOP3.LUT R2, R2, 0x40, RZ, 0xc0, !PT ;  /* 0x0000004002027812 */ /* 0x000fc800078ec0ff */
[----:B0-----:R-:W-:-:S05]  /*09f0*/  IADD3 R26, P0, PT, R2, UR6, RZ ;  /* 0x00000006021a7c10 */ /* 0x001fca000ff1e0ff */
[----:B------:R-:W-:Y:S01]  /*0a00*/  IMAD.X R27, RZ, RZ, UR7, P0 ;  /* 0x00000007ff1b7e24 */ /* 0x000fe200080e06ff */
[----:B------:R-:W0:Y:S04]  /*0a10*/  LDCU.64 UR6, c[0x0][0x380] ;  /* 0x00007000ff0677ac */ /* 0x000e280008000a00 */
[----:B------:R-:W2:Y:S04]  /*0a20*/  LDG.E.128.CONSTANT R4, desc[UR4][R26.64] ;  /* 0x000000041a047981 */ /* 0x000ea8000c1e9d00 */
[----:B------:R-:W3:Y:S04]  /*0a30*/  LDG.E.128.CONSTANT R8, desc[UR4][R26.64+0x10] ;  /* 0x000010041a087981 */ /* 0x000ee8000c1e9d00 */
[----:B------:R-:W4:Y:S01]  /*0a40*/  LDG.E.128.CONSTANT R12, desc[UR4][R26.64+0x20] ;  /* 0x000020041a0c7981 */ /* 0x000f22000c1e9d00 */
[----:B------:R-:W-:Y:S01]  /*0a50*/  LOP3.LUT R2, R20, 0x1, RZ, 0xc0, !PT ;  /* 0x0000000114027812 */ /* 0x000fe200078ec0ff */
[----:B------:R-:W-:Y:S01]  /*0a60*/  IMAD.MOV.U32 R24, RZ, RZ, 0x20fd8164 ;  /* 0x20fd8164ff187424 */ /* 0x000fe200078e00ff */
[----:B------:R-:W-:-:S02]  /*0a70*/  DMUL R28, R22, R22 ;  /* 0x00000016161c7228 */ /* 0x000fc40000000000 */
[----:B------:R-:W-:Y:S01]  /*0a80*/  ISETP.NE.U32.AND P0, PT, R2, 0x1, PT ;  /* 0x000000010200780c */ /* 0x000fe20003f05070 */
[----:B------:R-:W-:-:S03]  /*0a90*/  IMAD.MOV.U32 R2, RZ, RZ, 0x3da8ff83 ;  /* 0x3da8ff83ff027424 */ /* 0x000fc600078e00ff */
[----:B------:R-:W-:Y:S02]  /*0aa0*/  FSEL R24, R24, -8.06006814911005101289e+34, !P0 ;  /* 0xf9785eba18187808 */ /* 0x000fe40004000000 */
[----:B------:R-:W-:Y:S02]  /*0ab0*/  FSEL R25, -R2, 0.11223486810922622681, !P0 ;  /* 0x3de5db6502197808 */ /* 0x000fe40004000100 */
[----:B0-----:R-:W-:-:S04]  /*0ac0*/  LEA R2, P1, R16, UR6, 0x4 ;  /* 0x0000000610027c11 */ /* 0x001fc8000f8220ff */
[----:B------:R-:W-:Y:S02]  /*0ad0*/  LEA.HI.X R3, R16, UR7, RZ, 0x4, P1 ;  /* 0x0000000710037c11 */ /* 0x000fe400088f24ff */
[----:B------:R-:W-:-:S04]  /*0ae0*/  LEA R16, P1, R17, R2, 0x4 ;  /* 0x0000000211107211 */ /* 0x000fc800078220ff */
[----:B------:R-:W-:Y:S01]  /*0af0*/  LEA.HI.X R17, R17, R3, R0, 0x4, P1 ;  /* 0x0000000311117211 */ /* 0x000fe200008f2400 */
[C---:B--2---:R-:W-:Y:S01]  /*0b00*/  DFMA R4, R28.reuse, R24, R4 ;  /* 0x000000181c04722b */ /* 0x044fe20000000004 */
[----:B------:R-:W2:Y:S07]  /*0b10*/  LDG.E.128 R24, desc[UR4][R2.64] ;  /* 0x0000000402187981 */ /* 0x000eae000c1e1d00 */
[C---:B------:R-:W-:Y:S02]  /*0b20*/  DFMA R30, R28.reuse, R4, R6 ;  /* 0x000000041c1e722b */ /* 0x040fe40000000006 */
[----:B------:R-:W5:Y:S06]  /*0b30*/  LDG.E.128 R4, desc[UR4][R16.64] ;  /* 0x0000000410047981 */ /* 0x000f6c000c1e1d00 */
[----:B---3--:R-:W-:-:S08]  /*0b40*/  DFMA R8, R28, R30, R8 ;  /* 0x0000001e1c08722b */ /* 0x008fd00000000008 */
[----:B------:R-:W-:-:S08]  /*0b50*/  DFMA R8, R28, R8, R10 ;  /* 0x000000081c08722b */ /* 0x000fd0000000000a */
[----:B----4-:R-:W-:-:S08]  /*0b60*/  DFMA R8, R28, R8, R12 ;  /* 0x000000081c08722b */ /* 0x010fd0000000000c */
[----:B------:R-:W-:-:S08]  /*0b70*/  DFMA R8, R28, R8, R14 ;  /* 0x000000081c08722b */ /* 0x000fd0000000000e */
[----:B------:R-:W-:Y:S02]  /*0b80*/  DFMA R22, R8, R22, R22 ;  /* 0x000000160816722b */ /* 0x000fe40000000016 */
[----:B------:R-:W-:-:S10]  /*0b90*/  DFMA R8, R28, R8, 1 ;  /* 0x3ff000001c08742b */ /* 0x000fd40000000008 */
[----:B------:R-:W-:Y:S02]  /*0ba0*/  FSEL R10, R8, R22, !P0 ;  /* 0x00000016080a7208 */ /* 0x000fe40004000000 */
[----:B------:R-:W-:-:S06]  /*0bb0*/  FSEL R11, R9, R23, !P0 ;  /* 0x00000017090b7208 */ /* 0x000fcc0004000000 */
[----:B------:R-:W-:Y:S01]  /*0bc0*/  DADD R8, RZ, -R10 ;  /* 0x00000000ff087229 */ /* 0x000fe2000000080a */
[----:B------:R-:W-:-:S09]  /*0bd0*/  LOP3.LUT P0, RZ, R20, 0x2, RZ, 0xc0, !PT ;  /* 0x0000000214ff7812 */ /* 0x000fd2000780c0ff */
[----:B------:R-:W-:Y:S02]  /*0be0*/  FSEL R8, R10, R8, !P0 ;  /* 0x000000080a087208 */ /* 0x000fe40004000000 */
[----:B------:R-:W-:-:S06]  /*0bf0*/  FSEL R9, R11, R9, !P0 ;  /* 0x000000090b097208 */ /* 0x000fcc0004000000 */
[C---:B-----5:R-:W-:Y:S02]  /*0c00*/  DMUL R10, R8.reuse, R6 ;  /* 0x00000006080a7228 */ /* 0x060fe40000000000 */
[----:B------:R-:W-:-:S06]  /*0c10*/  DMUL R8, R8, R4 ;  /* 0x0000000408087228 */ /* 0x000fcc0000000000 */
[C---:B------:R-:W-:Y:S02]  /*0c20*/  DFMA R10, R18.reuse, R4, -R10 ;  /* 0x00000004120a722b */ /* 0x040fe4000000080a */
[----:B------:R-:W-:-:S06]  /*0c30*/  DFMA R8, R18, R6, R8 ;  /* 0x000000061208722b */ /* 0x000fcc0000000008 */
[----:B--2---:R-:W-:Y:S02]  /*0c40*/  DADD R24, R24, -R10 ;  /* 0x0000000018187229 */ /* 0x004fe4000000080a */
[----:B------:R-:W-:-:S07]  /*0c50*/  DADD R26, R26, -R8 ;  /* 0x000000001a1a7229 */ /* 0x000fce0000000808 */
[----:B------:R-:W-:Y:S04]  /*0c60*/  STG.E.128 desc[UR4][R16.64], R24 ;  /* 0x0000001810007986 */ /* 0x000fe8000c101d04 */
[----:B------:R-:W2:Y:S02]  /*0c70*/  LDG.E.128 R4, desc[UR4][R2.64] ;  /* 0x0000000402047981 */ /* 0x000ea4000c1e1d00 */
[----:B--2---:R-:W-:Y:S02]  /*0c80*/  DADD R8, R24, -R4 ;  /* 0x0000000018087229 */ /* 0x004fe40000000804 */
[----:B------:R-:W-:-:S06]  /*0c90*/  DADD R10, R26, -R6 ;  /* 0x000000001a0a7229 */ /* 0x000fcc0000000806 */
[----:B------:R-:W-:Y:S02]  /*0ca0*/  DADD R8, R4, -R8 ;  /* 0x0000000004087229 */ /* 0x000fe40000000808 */
[----:B------:R-:W-:-:S07]  /*0cb0*/  DADD R10, R6, -R10 ;  /* 0x00000000060a7229 */ /* 0x000fce000000080a */
[----:B------:R-:W-:Y:S01]  /*0cc0*/  STG.E.128 desc[UR4][R2.64], R8 ;  /* 0x0000000802007986 */ /* 0x000fe2000c101d04 */
[----:B------:R-:W-:Y:S05]  /*0cd0*/  EXIT ;  /* 0x000000000000794d */ /* 0x000fea0003800000 */
        .weak           $__internal_0_$__cuda_sm20_div_rn_f64_full
        .type           $__internal_0_$__cuda_sm20_div_rn_f64_full,@function
        .size           $__internal_0_$__cuda_sm20_div_rn_f64_full,($__internal_1_$__cuda_sm20_rem_u64 - $__internal_0_$__cuda_sm20_div_rn_f64_full)
$__internal_0_$__cuda_sm20_div_rn_f64_full:
[C---:B------:R-:W-:Y:S01]  /*0ce0*/  FSETP.GEU.AND P0, PT, |R5|.reuse, 1.469367938527859385e-39, PT ;  /* 0x001000000500780b */ /* 0x040fe20003f0e200 */
[----:B------:R-:W-:Y:S01]  /*0cf0*/  IMAD.MOV.U32 R8, RZ, RZ, 0x1 ;  /* 0x00000001ff087424 */ /* 0x000fe200078e00ff */
[----:B------:R-:W-:Y:S01]  /*0d00*/  LOP3.LUT R2, R5, 0x800fffff, RZ, 0xc0, !PT ;  /* 0x800fffff05027812 */ /* 0x000fe200078ec0ff */
[----:B------:R-:W-:Y:S01]  /*0d10*/  BSSY.RECONVERGENT B1, `(.L_x_10) ;  /* 0x0000055000017945 */ /* 0x000fe20003800200 */
[C---:B------:R-:W-:Y:S02]  /*0d20*/  FSETP.GEU.AND P2, PT, |R7|.reuse, 1.469367938527859385e-39, PT ;  /* 0x001000000700780b */ /* 0x040fe40003f4e200 */
[----:B------:R-:W-:Y:S01]  /*0d30*/  LOP3.LUT R3, R2, 0x3ff00000, RZ, 0xfc, !PT ;  /* 0x3ff0000002037812 */ /* 0x000fe200078efcff */
[----:B------:R-:W-:Y:S01]  /*0d40*/  IMAD.MOV.U32 R2, RZ, RZ, R4 ;  /* 0x000000ffff027224 */ /* 0x000fe200078e0004 */
[----:B------:R-:W-:Y:S02]  /*0d50*/  LOP3.LUT R11, R7, 0x7ff00000, RZ, 0xc0, !PT ;  /* 0x7ff00000070b7812 */ /* 0x000fe400078ec0ff */
[----:B------:R-:W-:-:S03]  /*0d60*/  LOP3.LUT R20, R5, 0x7ff00000, RZ, 0xc0, !PT ;  /* 0x7ff0000005147812 */ /* 0x000fc600078ec0ff */
[----:B------:R-:W-:Y:S01]  /*0d70*/  @!P0 DMUL R2, R4, 8.98846567431157953865e+307 ;  /* 0x7fe0000004028828 */ /* 0x000fe20000000000 */
[----:B------:R-:W-:-:S03]  /*0d80*/  ISETP.GE.U32.AND P1, PT, R11, R20, PT ;  /* 0x000000140b00720c */ /* 0x000fc60003f26070 */
[----:B------:R-:W-:Y:S01]  /*0d90*/  @!P2 LOP3.LUT R18, R5, 0x7ff00000, RZ, 0xc0, !PT ;  /* 0x7ff000000512a812 */ /* 0x000fe200078ec0ff */
[----:B------:R-:W-:Y:S01]  /*0da0*/  @!P2 IMAD.MOV.U32 R22, RZ, RZ, RZ ;  /* 0x000000ffff16a224 */ /* 0x000fe200078e00ff */
[----:B------:R-:W0:Y:S02]  /*0db0*/  MUFU.RCP64H R9, R3 ;  /* 0x0000000300097308 */ /* 0x000e240000001800 */
[----:B------:R-:W-:Y:S01]  /*0dc0*/  @!P2 ISETP.GE.U32.AND P3, PT, R11, R18, PT ;  /* 0x000000120b00a20c */ /* 0x000fe20003f66070 */
[----:B0-----:R-:W-:-:S08]  /*0dd0*/  DFMA R12, R8, -R2, 1 ;  /* 0x3ff00000080c742b */ /* 0x001fd00000000802 */
[----:B------:R-:W-:Y:S01]  /*0de0*/  DFMA R14, R12, R12, R12 ;  /* 0x0000000c0c0e722b */ /* 0x000fe2000000000c */
[----:B------:R-:W-:-:S05]  /*0df0*/  IMAD.MOV.U32 R12, RZ, RZ, 0x1ca00000 ;  /* 0x1ca00000ff0c7424 */ /* 0x000fca00078e00ff */
[C---:B------:R-:W-:Y:S02]  /*0e00*/  @!P2 SEL R13, R12.reuse, 0x63400000, !P3 ;  /* 0x634000000c0da807 */ /* 0x040fe40005800000 */
[----:B------:R-:W-:Y:S01]  /*0e10*/  DFMA R14, R8, R14, R8 ;  /* 0x0000000e080e722b */ /* 0x000fe20000000008 */
[----:B------:R-:W-:Y:S01]  /*0e20*/  SEL R9, R12, 0x63400000, !P1 ;  /* 0x634000000c097807 */ /* 0x000fe20004800000 */
[----:B------:R-:W-:Y:S01]  /*0e30*/  IMAD.MOV.U32 R8, RZ, RZ, R6 ;  /* 0x000000ffff087224 */ /* 0x000fe200078e0006 */
[--C-:B------:R-:W-:Y:S02]  /*0e40*/  @!P2 LOP3.LUT R13, R13, 0x80000000, R7.reuse, 0xf8, !PT ;  /* 0x800000000d0da812 */ /* 0x100fe400078ef807 */
[----:B------:R-:W-:Y:S02]  /*0e50*/  LOP3.LUT R9, R9, 0x800fffff, R7, 0xf8, !PT ;  /* 0x800fffff09097812 */ /* 0x000fe400078ef807 */
[----:B------:R-:W-:Y:S01]  /*0e60*/  @!P2 LOP3.LUT R23, R13, 0x100000, RZ, 0xfc, !PT ;  /* 0x001000000d17a812 */ /* 0x000fe200078efcff */
[----:B------:R-:W-:-:S05]  /*0e70*/  DFMA R18, R14, -R2, 1 ;  /* 0x3ff000000e12742b */ /* 0x000fca0000000802 */
[----:B------:R-:W-:Y:S01]  /*0e80*/  @!P2 DFMA R8, R8, 2, -R22 ;  /* 0x400000000808a82b */ /* 0x000fe20000000816 */
[----:B------:R-:W-:Y:S02]  /*0e90*/  IMAD.MOV.U32 R23, RZ, RZ, R11 ;  /* 0x000000ffff177224 */ /* 0x000fe400078e000b */
[----:B------:R-:W-:Y:S01]  /*0ea0*/  DFMA R14, R14, R18, R14 ;  /* 0x000000120e0e722b */ /* 0x000fe2000000000e */
[----:B------:R-:W-:Y:S01]  /*0eb0*/  IMAD.MOV.U32 R22, RZ, RZ, R20 ;  /* 0x000000ffff167224 */ /* 0x000fe200078e0014 */
[----:B------:R-:W-:-:S05]  /*0ec0*/  @!P0 LOP3.LUT R22, R3, 0x7ff00000, RZ, 0xc0, !PT ;  /* 0x7ff0000003168812 */ /* 0x000fca00078ec0ff */
[----:B------:R-:W-:Y:S01]  /*0ed0*/  @!P2 LOP3.LUT R23, R9, 0x7ff00000, RZ, 0xc0, !PT ;  /* 0x7ff000000917a812 */ /* 0x000fe200078ec0ff */
[----:B------:R-:W-:Y:S01]  /*0ee0*/  VIADD R24, R22, 0xffffffff ;  /* 0xffffffff16187836 */ /* 0x000fe20000000000 */
[----:B------:R-:W-:-:S03]  /*0ef0*/  DMUL R18, R14, R8 ;  /* 0x000000080e127228 */ /* 0x000fc60000000000 */
[----:B------:R-:W-:-:S05]  /*0f00*/  VIADD R13, R23, 0xffffffff ;  /* 0xffffffff170d7836 */ /* 0x000fca0000000000 */
[----:B------:R-:W-:Y:S01]  /*0f10*/  ISETP.GT.U32.AND P0, PT, R13, 0x7feffffe, PT ;  /* 0x7feffffe0d00780c */ /* 0x000fe20003f04070 */
[----:B------:R-:W-:-:S03]  /*0f20*/  DFMA R20, R18, -R2, R8 ;  /* 0x800000021214722b */ /* 0x000fc60000000008 */
[----:B------:R-:W-:-:S05]  /*0f30*/  ISETP.GT.U32.OR P0, PT, R24, 0x7feffffe, P0 ;  /* 0x7feffffe1800780c */ /* 0x000fca0000704470 */
[----:B------:R-:W-:-:S08]  /*0f40*/  DFMA R14, R14, R20, R18 ;  /* 0x000000140e0e722b */ /* 0x000fd00000000012 */
[----:B------:R-:W-:Y:S05]  /*0f50*/  @P0 BRA `(.L_x_11) ;  /* 0x00000000006c0947 */ /* 0x000fea0003800000 */
[----:B------:R-:W-:-:S04]  /*0f60*/  LOP3.LUT R18, R5, 0x7ff00000, RZ, 0xc0, !PT ;  /* 0x7ff0000005127812 */ /* 0x000fc800078ec0ff */
[CC--:B------:R-:W-:Y:S02]  /*0f70*/  VIADDMNMX R6, R11.reuse, -R18.reuse, 0xb9600000, !PT ;  /* 0xb96000000b067446 */ /* 0x0c0fe40007800912 */
[----:B------:R-:W-:Y:S02]  /*0f80*/  ISETP.GE.U32.AND P0, PT, R11, R18, PT ;  /* 0x000000120b00720c */ /* 0x000fe40003f06070 */
[----:B------:R-:W-:Y:S02]  /*0f90*/  VIMNMX R6, PT, PT, R6, 0x46a00000, PT ;  /* 0x46a0000006067848 */ /* 0x000fe40003fe0100 */
[----:B------:R-:W-:-:S05]  /*0fa0*/  SEL R11, R12, 0x63400000, !P0 ;  /* 0x634000000c0b7807 */ /* 0x000fca0004000000 */
[----:B------:R-:W-:Y:S02]  /*0fb0*/  IMAD.IADD R11, R6, 0x1, -R11 ;  /* 0x00000001060b7824 */ /* 0x000fe400078e0a0b */
[----:B------:R-:W-:Y:S02]  /*0fc0*/  IMAD.MOV.U32 R6, RZ, RZ, RZ ;  /* 0x000000ffff067224 */ /* 0x000fe400078e00ff */
[----:B------:R-:W-:-:S06]  /*0fd0*/  VIADD R7, R11, 0x7fe00000 ;  /* 0x7fe000000b077836 */ /* 0x000fcc0000000000 */
[----:B------:R-:W-:-:S10]  /*0fe0*/  DMUL R12, R14, R6 ;  /* 0x000000060e0c7228 */ /* 0x000fd40000000000 */
[----:B------:R-:W-:-:S13]  /*0ff0*/  FSETP.GTU.AND P0, PT, |R13|, 1.469367938527859385e-39, PT ;  /* 0x001000000d00780b */ /* 0x000fda0003f0c200 */
[----:B------:R-:W-:Y:S05]  /*1000*/  @P0 BRA `(.L_x_12) ;  /* 0x0000000000940947 */ /* 0x000fea0003800000 */
[----:B------:R-:W-:Y:S01]  /*1010*/  DFMA R2, R14, -R2, R8 ;  /* 0x800000020e02722b */ /* 0x000fe20000000008 */
[----:B------:R-:W-:-:S09]  /*1020*/  IMAD.MOV.U32 R6, RZ, RZ, RZ ;  /* 0x000000ffff067224 */ /* 0x000fd200078e00ff */
[C---:B------:R-:W-:Y:S02]  /*1030*/  FSETP.NEU.AND P0, PT, R3.reuse, RZ, PT ;  /* 0x000000ff0300720b */ /* 0x040fe40003f0d000 */
[----:B------:R-:W-:-:S04]  /*1040*/  LOP3.LUT R5, R3, 0x80000000, R5, 0x48, !PT ;  /* 0x8000000003057812 */ /* 0x000fc800078e4805 */
[----:B------:R-:W-:-:S07]  /*1050*/  LOP3.LUT R7, R5, R7, RZ, 0xfc, !PT ;  /* 0x0000000705077212 */ /* 0x000fce00078efcff */
[----:B------:R-:W-:Y:S05]  /*1060*/  @!P0 BRA `(.L_x_12) ;  /* 0x00000000007c8947 */ /* 0x000fea0003800000 */
[----:B------:R-:W-:Y:S01]  /*1070*/  IMAD.MOV R3, RZ, RZ, -R11 ;  /* 0x000000ffff037224 */ /* 0x000fe200078e0a0b */
[----:B------:R-:W-:Y:S01]  /*1080*/  DMUL.RP R6, R14, R6 ;  /* 0x000000060e067228 */ /* 0x000fe20000008000 */
[----:B------:R-:W-:-:S06]  /*1090*/  IMAD.MOV.U32 R2, RZ, RZ, RZ ;  /* 0x000000ffff027224 */ /* 0x000fcc00078e00ff */
[----:B------:R-:W-:-:S03]  /*10a0*/  DFMA R2, R12, -R2, R14 ;  /* 0x800000020c02722b */ /* 0x000fc6000000000e */
[----:B------:R-:W-:-:S03]  /*10b0*/  LOP3.LUT R5, R7, R5, RZ, 0x3c, !PT ;  /* 0x0000000507057212 */ /* 0x000fc600078e3cff */
[----:B------:R-:W-:-:S04]  /*10c0*/  IADD3 R2, PT, PT, -R11, -0x43300000, RZ ;  /* 0xbcd000000b027810 */ /* 0x000fc80007ffe1ff */
[----:B------:R-:W-:-:S04]  /*10d0*/  FSETP.NEU.AND P0, PT, |R3|, R2, PT ;  /* 0x000000020300720b */ /* 0x000fc80003f0d200 */
[----:B------:R-:W-:Y:S02]  /*10e0*/  FSEL R12, R6, R12, !P0 ;  /* 0x0000000c060c7208 */ /* 0x000fe40004000000 */
[----:B------:R-:W-:Y:S01]  /*10f0*/  FSEL R13, R5, R13, !P0 ;  /* 0x0000000d050d7208 */ /* 0x000fe20004000000 */
[----:B------:R-:W-:Y:S06]  /*1100*/  BRA `(.L_x_12) ;  /* 0x0000000000547947 */ /* 0x000fec0003800000 */
.L_x_11:
[----:B------:R-:W-:-:S14]  /*1110*/  DSETP.NAN.AND P0, PT, R6, R6, PT ;  /* 0x000000060600722a */ /* 0x000fdc0003f08000 */
[----:B------:R-:W-:Y:S05]  /*1120*/  @P0 BRA `(.L_x_13) ;  /* 0x0000000000440947 */ /* 0x000fea0003800000 */
[----:B------:R-:W-:-:S14]  /*1130*/  DSETP.NAN.AND P0, PT, R4, R4, PT ;  /* 0x000000040400722a */ /* 0x000fdc0003f08000 */
[----:B------:R-:W-:Y:S05]  /*1140*/  @P0 BRA `(.L_x_14) ;  /* 0x0000000000300947 */ /* 0x000fea0003800000 */
[----:B------:R-:W-:Y:S01]  /*1150*/  ISETP.NE.AND P0, PT, R23, R22, PT ;  /* 0x000000161700720c */ /* 0x000fe20003f05270 */
[----:B------:R-:W-:Y:S02]  /*1160*/  IMAD.MOV.U32 R12, RZ, RZ, 0x0 ;  /* 0x00000000ff0c7424 */ /* 0x000fe400078e00ff */
[----:B------:R-:W-:-:S10]  /*1170*/  IMAD.MOV.U32 R13, RZ, RZ, -0x80000 ;  /* 0xfff80000ff0d7424 */ /* 0x000fd400078e00ff */
[----:B------:R-:W-:Y:S05]  /*1180*/  @!P0 BRA `(.L_x_12) ;  /* 0x0000000000348947 */ /* 0x000fea0003800000 */
[----:B------:R-:W-:Y:S02]  /*1190*/  ISETP.NE.AND P0, PT, R23, 0x7ff00000, PT ;  /* 0x7ff000001700780c */ /* 0x000fe40003f05270 */
[----:B------:R-:W-:Y:S02]  /*11a0*/  LOP3.LUT R13, R7, 0x80000000, R5, 0x48, !PT ;  /* 0x80000000070d7812 */ /* 0x000fe400078e4805 */
[----:B------:R-:W-:-:S13]  /*11b0*/  ISETP.EQ.OR P0, PT, R22, RZ, !P0 ;  /* 0x000000ff1600720c */ /* 0x000fda0004702670 */
[----:B------:R-:W-:Y:S01]  /*11c0*/  @P0 LOP3.LUT R2, R13, 0x7ff00000, RZ, 0xfc, !PT ;  /* 0x7ff000000d020812 */ /* 0x000fe200078efcff */
[----:B------:R-:W-:Y:S02]  /*11d0*/  @!P0 IMAD.MOV.U32 R12, RZ, RZ, RZ ;  /* 0x000000ffff0c8224 */ /* 0x000fe400078e00ff */
[----:B------:R-:W-:Y:S02]  /*11e0*/  @P0 IMAD.MOV.U32 R12, RZ, RZ, RZ ;  /* 0x000000ffff0c0224 */ /* 0x000fe400078e00ff */
[----:B------:R-:W-:Y:S01]  /*11f0*/  @P0 IMAD.MOV.U32 R13, RZ, RZ, R2 ;  /* 0x000000ffff0d0224 */ /* 0x000fe200078e0002 */
[----:B------:R-:W-:Y:S06]  /*1200*/  BRA `(.L_x_12) ;  /* 0x0000000000147947 */ /* 0x000fec0003800000 */
.L_x_14:
[----:B------:R-:W-:Y:S01]  /*1210*/  LOP3.LUT R13, R5, 0x80000, RZ, 0xfc, !PT ;  /* 0x00080000050d7812 */ /* 0x000fe200078efcff */
[----:B------:R-:W-:Y:S01]  /*1220*/  IMAD.MOV.U32 R12, RZ, RZ, R4 ;  /* 0x000000ffff0c7224 */ /* 0x000fe200078e0004 */
[----:B------:R-:W-:Y:S06]  /*1230*/  BRA `(.L_x_12) ;  /* 0x0000000000087947 */ /* 0x000fec0003800000 */
.L_x_13:
[----:B------:R-:W-:Y:S01]  /*1240*/  LOP3.LUT R13, R7, 0x80000, RZ, 0xfc, !PT ;  /* 0x00080000070d7812 */ /* 0x000fe200078efcff */
[----:B------:R-:W-:-:S07]  /*1250*/  IMAD.MOV.U32 R12, RZ, RZ, R6 ;  /* 0x000000ffff0c7224 */ /* 0x000fce00078e0006 */
.L_x_12:
[----:B------:R-:W-:Y:S05]  /*1260*/  BSYNC.RECONVERGENT B1 ;  /* 0x0000000000017941 */ /* 0x000fea0003800200 */
.L_x_10:
[----:B------:R-:W-:Y:S02]  /*1270*/  IMAD.MOV.U32 R11, RZ, RZ, 0x0 ;  /* 0x00000000ff0b7424 */ /* 0x000fe400078e00ff */
[----:B------:R-:W-:Y:S02]  /*1280*/  IMAD.MOV.U32 R2, RZ, RZ, R12 ;  /* 0x000000ffff027224 */ /* 0x000fe400078e000c */
[----:B------:R-:W-:Y:S01]  /*1290*/  IMAD.MOV.U32 R3, RZ, RZ, R13 ;  /* 0x000000ffff037224 */ /* 0x000fe200078e000d */
[----:B------:R-:W-:Y:S06]  /*12a0*/  RET.REL.NODEC R10 `(_Z26new_cooley_tukey_iterationP7double2m) ;  /* 0xffffffec0a547950 */ /* 0x000fec0003c3ffff */
        .weak           $__internal_1_$__cuda_sm20_rem_u64
        .type           $__internal_1_$__cuda_sm20_rem_u64,@function
        .size           $__internal_1_$__cuda_sm20_rem_u64,($_Z26new_cooley_tukey_iterationP7double2m$__internal_trig_reduction_slowpathd - $__internal_1_$__cuda_sm20_rem_u64)
$__internal_1_$__cuda_sm20_rem_u64:
[----:B------:R-:W0:Y:S01]  /*12b0*/  LDCU.64 UR4, c[0x0][0x388] ;  /* 0x00007100ff0477ac */ /* 0x000e220008000a00 */
[----:B------:R-:W1:Y:S01]  /*12c0*/  LDC.64 R2, c[0x0][0x388] ;  /* 0x0000e200ff027b82 */ /* 0x000e620000000a00 */
[----:B0-----:R-:W0:Y:S08]  /*12d0*/  I2F.U64.RP R8, UR4 ;  /* 0x0000000400087d12 */ /* 0x001e300008309000 */
[----:B0-----:R-:W0:Y:S02]  /*12e0*/  MUFU.RCP R8, R8 ;  /* 0x0000000800087308 */ /* 0x001e240000001000 */
[----:B0-----:R-:W-:-:S06]  /*12f0*/  VIADD R4, R8, 0x1ffffffe ;  /* 0x1ffffffe08047836 */ /* 0x001fcc0000000000 */
[----:B------:R-:W1:Y:S02]  /*1300*/  F2I.U64.TRUNC R4, R4 ;  /* 0x0000000400047311 */ /* 0x000e64000020d800 */
[----:B-1----:R-:W-:-:S04]  /*1310*/  IMAD.WIDE.U32 R6, R4, R2, RZ ;  /* 0x0000000204067225 */ /* 0x002fc800078e00ff */
[----:B------:R-:W-:Y:S01]  /*1320*/  IMAD R7, R4, R3, R7 ;  /* 0x0000000304077224 */ /* 0x000fe200078e0207 */
[----:B------:R-:W-:-:S03]  /*1330*/  IADD3 R9, P0, PT, RZ, -R6, RZ ;  /* 0x80000006ff097210 */ /* 0x000fc60007f1e0ff */
[----:B------:R-:W-:Y:S02]  /*1340*/  IMAD R7, R5, R2, R7 ;  /* 0x0000000205077224 */ /* 0x000fe400078e0207 */
[----:B------:R-:W-:-:S04]  /*1350*/  IMAD.HI.U32 R6, R4, R9, RZ ;  /* 0x0000000904067227 */ /* 0x000fc800078e00ff */
[----:B------:R-:W-:Y:S02]  /*1360*/  IMAD.X R11, RZ, RZ, ~R7, P0 ;  /* 0x000000ffff0b7224 */ /* 0x000fe400000e0e07 */
[----:B------:R-:W-:Y:S02]  /*1370*/  IMAD.MOV.U32 R7, RZ, RZ, R4 ;  /* 0x000000ffff077224 */ /* 0x000fe400078e0004 */
[-C--:B------:R-:W-:Y:S02]  /*1380*/  IMAD R13, R5, R11.reuse, RZ ;  /* 0x0000000b050d7224 */ /* 0x080fe400078e02ff */
[----:B------:R-:W-:-:S04]  /*1390*/  IMAD.WIDE.U32 R6, P0, R4, R11, R6 ;  /* 0x0000000b04067225 */ /* 0x000fc80007800006 */
[----:B------:R-:W-:-:S04]  /*13a0*/  IMAD.HI.U32 R11, R5, R11, RZ ;  /* 0x0000000b050b7227 */ /* 0x000fc800078e00ff */
[----:B------:R-:W-:-:S05]  /*13b0*/  IMAD.HI.U32 R6, P1, R5, R9, R6 ;  /* 0x0000000905067227 */ /* 0x000fca0007820006 */
[----:B------:R-:W-:Y:S01]  /*13c0*/  IADD3 R7, P2, PT, R13, R6, RZ ;  /* 0x000000060d077210 */ /* 0x000fe20007f5e0ff */
[----:B------:R-:W-:-:S04]  /*13d0*/  IMAD.X R6, R11, 0x1, R5, P0 ;  /* 0x000000010b067824 */ /* 0x000fc800000e0605 */
[----:B------:R-:W-:Y:S01]  /*13e0*/  IMAD.WIDE.U32 R4, R7, R2, RZ ;  /* 0x0000000207047225 */ /* 0x000fe200078e00ff */
[----:B------:R-:W-:-:S03]  /*13f0*/  IADD3.X R9, PT, PT, RZ, RZ, R6, P2, P1 ;  /* 0x000000ffff097210 */ /* 0x000fc600017e2406 */
[----:B------:R-:W-:Y:S01]  /*1400*/  IMAD R5, R7, R3, R5 ;  /* 0x0000000307057224 */ /* 0x000fe200078e0205 */
[----:B------:R-:W-:-:S03]  /*1410*/  IADD3 R11, P0, PT, RZ, -R4, RZ ;  /* 0x80000004ff0b7210 */ /* 0x000fc60007f1e0ff */
[----:B------:R-:W-:Y:S02]  /*1420*/  IMAD R5, R9, R2, R5 ;  /* 0x0000000209057224 */ /* 0x000fe400078e0205 */
[----:B------:R-:W-:-:S04]  /*1430*/  IMAD.HI.U32 R6, R7, R11, RZ ;  /* 0x0000000b07067227 */ /* 0x000fc800078e00ff */
[----:B------:R-:W-:Y:S02]  /*1440*/  IMAD.X R4, RZ, RZ, ~R5, P0 ;  /* 0x000000ffff047224 */ /* 0x000fe400000e0e05 */
[----:B------:R-:W-:Y:S02]  /*1450*/  IMAD.MOV.U32 R5, RZ, RZ, RZ ;  /* 0x000000ffff057224 */ /* 0x000fe400078e00ff */
[----:B------:R-:W-:-:S04]  /*1460*/  IMAD.WIDE.U32 R6, P0, R7, R4, R6 ;  /* 0x0000000407067225 */ /* 0x000fc80007800006 */
[C---:B------:R-:W-:Y:S02]  /*1470*/  IMAD R8, R9.reuse, R4, RZ ;  /* 0x0000000409087224 */ /* 0x040fe400078e02ff */
[----:B------:R-:W-:-:S04]  /*1480*/  IMAD.HI.U32 R7, P1, R9, R11, R6 ;  /* 0x0000000b09077227 */ /* 0x000fc80007820006 */
[----:B------:R-:W-:Y:S01]  /*1490*/  IMAD.HI.U32 R6, R9, R4, RZ ;  /* 0x0000000409067227 */ /* 0x000fe200078e00ff */
[----:B------:R-:W-:-:S03]  /*14a0*/  IADD3 R7, P2, PT, R8, R7, RZ ;  /* 0x0000000708077210 */ /* 0x000fc60007f5e0ff */
[----:B------:R-:W-:Y:S02]  /*14b0*/  IMAD.X R9, R6, 0x1, R9, P0 ;  /* 0x0000000106097824 */ /* 0x000fe400000e0609 */
[----:B------:R-:W-:-:S03]  /*14c0*/  IMAD.HI.U32 R4, R7, R16, RZ ;  /* 0x0000001007047227 */ /* 0x000fc600078e00ff */
[----:B------:R-:W-:Y:S01]  /*14d0*/  IADD3.X R9, PT, PT, RZ, RZ, R9, P2, P1 ;  /* 0x000000ffff097210 */ /* 0x000fe200017e2409 */
[----:B------:R-:W-:-:S04]  /*14e0*/  IMAD.WIDE.U32 R4, RZ, R7, R4 ;  /* 0x00000007ff047225 */ /* 0x000fc800078e0004 */
[----:B------:R-:W-:-:S04]  /*14f0*/  IMAD.HI.U32 R4, P0, R9, R16, R4 ;  /* 0x0000001009047227 */ /* 0x000fc80007800004 */
[----:B------:R-:W-:Y:S01]  /*1500*/  IMAD.X R6, RZ, RZ, RZ, P0 ;  /* 0x000000ffff067224 */ /* 0x000fe200000e06ff */
[----:B------:R-:W-:-:S05]  /*1510*/  IADD3 R7, P1, PT, RZ, R4, RZ ;  /* 0x00000004ff077210 */ /* 0x000fca0007f3e0ff */
[----:B------:R-:W-:-:S04]  /*1520*/  IMAD.WIDE.U32 R4, R7, R2, RZ ;  /* 0x0000000207047225 */ /* 0x000fc800078e00ff */
[----:B------:R-:W-:Y:S02]  /*1530*/  IMAD.X R9, RZ, RZ, R6, P1 ;  /* 0x000000ffff097224 */ /* 0x000fe400008e0606 */
[----:B------:R-:W-:Y:S01]  /*1540*/  IMAD R7, R7, R3, R5 ;  /* 0x0000000307077224 */ /* 0x000fe200078e0205 */
[----:B------:R-:W-:-:S03]  /*1550*/  IADD3 R5, P1, PT, -R4, R16, RZ ;  /* 0x0000001004057210 */ /* 0x000fc60007f3e1ff */
[-C--:B------:R-:W-:Y:S01]  /*1560*/  IMAD R7, R9, R2.reuse, R7 ;  /* 0x0000000209077224 */ /* 0x080fe200078e0207 */
[----:B------:R-:W-:-:S03]  /*1570*/  ISETP.GE.U32.AND P0, PT, R5, R2, PT ;  /* 0x000000020500720c */ /* 0x000fc60003f06070 */
[----:B------:R-:W-:Y:S01]  /*1580*/  IMAD.X R4, RZ, RZ, ~R7, P1 ;  /* 0x000000ffff047224 */ /* 0x000fe200008e0e07 */
[----:B------:R-:W-:-:S04]  /*1590*/  IADD3 R7, P1, PT, R5, -R2, RZ ;  /* 0x8000000205077210 */ /* 0x000fc80007f3e0ff */
[C---:B------:R-:W-:Y:S01]  /*15a0*/  ISETP.GE.U32.AND.EX P0, PT, R4.reuse, R3, PT, P0 ;  /* 0x000000030400720c */ /* 0x040fe20003f06100 */
[--C-:B------:R-:W-:Y:S01]  /*15b0*/  IMAD.X R6, R4, 0x1, ~R3.reuse, P1 ;  /* 0x0000000104067824 */ /* 0x100fe200008e0e03 */
[----:B------:R-:W-:Y:S02]  /*15c0*/  ISETP.NE.U32.AND P1, PT, R2, RZ, PT ;  /* 0x000000ff0200720c */ /* 0x000fe40003f25070 */
[----:B------:R-:W-:Y:S02]  /*15d0*/  SEL R7, R7, R5, P0 ;  /* 0x0000000507077207 */ /* 0x000fe40000000000 */
[----:B------:R-:W-:Y:S02]  /*15e0*/  SEL R6, R6, R4, P0 ;  /* 0x0000000406067207 */ /* 0x000fe40000000000 */
[CC--:B------:R-:W-:Y:S02]  /*15f0*/  IADD3 R4, P2, PT, R7.reuse, -R2.reuse, RZ ;  /* 0x8000000207047210 */ /* 0x0c0fe40007f5e0ff */
[----:B------:R-:W-:Y:S01]  /*1600*/  ISETP.GE.U32.AND P0, PT, R7, R2, PT ;  /* 0x000000020700720c */ /* 0x000fe20003f06070 */
[----:B------:R-:W-:Y:S01]  /*1610*/  IMAD.MOV.U32 R2, RZ, RZ, R0 ;  /* 0x000000ffff027224 */ /* 0x000fe200078e0000 */
[----:B------:R-:W-:Y:S01]  /*1620*/  ISETP.NE.AND.EX P1, PT, R3, RZ, PT, P1 ;  /* 0x000000ff0300720c */ /* 0x000fe20003f25310 */
[C---:B------:R-:W-:Y:S01]  /*1630*/  IMAD.X R5, R6.reuse, 0x1, ~R3, P2 ;  /* 0x0000000106057824 */ /* 0x040fe200010e0e03 */
[----:B------:R-:W-:Y:S01]  /*1640*/  ISETP.GE.U32.AND.EX P0, PT, R6, R3, PT, P0 ;  /* 0x000000030600720c */ /* 0x000fe20003f06100 */
[----:B------:R-:W-:-:S03]  /*1650*/  IMAD.MOV.U32 R3, RZ, RZ, 0x0 ;  /* 0x00000000ff037424 */ /* 0x000fc600078e00ff */
[----:B------:R-:W-:Y:S02]  /*1660*/  SEL R4, R4, R7, P0 ;  /* 0x0000000704047207 */ /* 0x000fe40000000000 */
[----:B------:R-:W-:Y:S02]  /*1670*/  SEL R5, R5, R6, P0 ;  /* 0x0000000605057207 */ /* 0x000fe40000000000 */
[----:B------:R-:W-:Y:S02]  /*1680*/  SEL R4, R4, 0xffffffff, P1 ;  /* 0xffffffff04047807 */ /* 0x000fe40000800000 */
[----:B------:R-:W-:Y:S01]  /*1690*/  SEL R5, R5, 0xffffffff, P1 ;  /* 0xffffffff05057807 */ /* 0x000fe20000800000 */
[----:B------:R-:W-:Y:S06]  /*16a0*/  RET.REL.NODEC R2 `(_Z26new_cooley_tukey_iterationP7double2m) ;  /* 0xffffffe802547950 */ /* 0x000fec0003c3ffff */
        .type           $_Z26new_cooley_tukey_iterationP7double2m$__internal_trig_reduction_slowpathd,@function
        .size           $_Z26new_cooley_tukey_iterationP7double2m$__internal_trig_reduction_slowpathd,(.L_x_33 - $_Z26new_cooley_tukey_iterationP7double2m$__internal_trig_reduction_slowpathd)
$_Z26new_cooley_tukey_iterationP7double2m$__internal_trig_reduction_slowpathd:
[--C-:B------:R-:W-:Y:S01]  /*16b0*/  SHF.R.U32.HI R12, RZ, 0x14, R14.reuse ;  /* 0x00000014ff0c7819 */ /* 0x100fe2000001160e */
[----:B------:R-:W-:Y:S02]  /*16c0*/  IMAD.MOV.U32 R7, RZ, RZ, R14 ;  /* 0x000000ffff077224 */ /* 0x000fe400078e000e */
[----:B------:R-:W-:Y:S01]  /*16d0*/  IMAD.MOV.U32 R4, RZ, RZ, RZ ;  /* 0x000000ffff047224 */ /* 0x000fe200078e00ff */
[----:B------:R-:W-:-:S04]  /*16e0*/  LOP3.LUT R5, R12, 0x7ff, RZ, 0xc0, !PT ;  /* 0x000007ff0c057812 */ /* 0x000fc800078ec0ff */
[----:B------:R-:W-:-:S13]  /*16f0*/  ISETP.NE.AND P0, PT, R5, 0x7ff, PT ;  /* 0x000007ff0500780c */ /* 0x000fda0003f05270 */
[----:B------:R-:W-:Y:S05]  /*1700*/  @!P0 BRA `(.L_x_15) ;  /* 0x0000000800488947 */ /* 0x000fea0003800000 */
[----:B------:R-:W-:Y:S01]  /*1710*/  VIADD R4, R5, 0xfffffc00 ;  /* 0xfffffc0005047836 */ /* 0x000fe20000000000 */
[----:B------:R-:W-:Y:S01]  /*1720*/  BSSY.RECONVERGENT B2, `(.L_x_16) ;  /* 0x000002f000027945 */ /* 0x000fe20003800200 */
[----:B------:R-:W-:-:S03]  /*1730*/  CS2R R8, SRZ ;  /* 0x0000000000087805 */ /* 0x000fc6000001ff00 */
[----:B------:R-:W-:Y:S02]  /*1740*/  SHF.R.U32.HI R15, RZ, 0x6, R4 ;  /* 0x00000006ff0f7819 */ /* 0x000fe40000011604 */
[----:B------:R-:W-:Y:S02]  /*1750*/  ISETP.GE.U32.AND P0, PT, R4, 0x80, PT ;  /* 0x000000800400780c */ /* 0x000fe40003f06070 */
[C---:B------:R-:W-:Y:S02]  /*1760*/  IADD3 R10, PT, PT, -R15.reuse, 0x13, RZ ;  /* 0x000000130f0a7810 */ /* 0x040fe40007ffe1ff */
[----:B------:R-:W-:Y:S02]  /*1770*/  IADD3 R11, PT, PT, -R15, 0xf, RZ ;  /* 0x0000000f0f0b7810 */ /* 0x000fe40007ffe1ff */
[----:B------:R-:W-:-:S04]  /*1780*/  SEL R10, R10, 0x12, P0 ;  /* 0x000000120a0a7807 */ /* 0x000fc80000000000 */
[----:B------:R-:W-:-:S13]  /*1790*/  ISETP.GE.AND P0, PT, R11, R10, PT ;  /* 0x0000000a0b00720c */ /* 0x000fda0003f06270 */
[----:B------:R-:W-:Y:S05]  /*17a0*/  @P0 BRA `(.L_x_17) ;  /* 0x0000000000980947 */ /* 0x000fea0003800000 */
[----:B------:R-:W0:Y:S01]  /*17b0*/  LDC.64 R4, c[0x0][0x358] ;  /* 0x0000d600ff047b82 */ /* 0x000e220000000a00 */
[C---:B------:R-:W-:Y:S01]  /*17c0*/  SHF.L.U64.HI R23, R6.reuse, 0xb, R7 ;  /* 0x0000000b06177819 */ /* 0x040fe20000010207 */
[----:B------:R-:W-:Y:S01]  /*17d0*/  BSSY.RECONVERGENT B3, `(.L_x_18) ;  /* 0x0000022000037945 */ /* 0x000fe20003800200 */
[----:B------:R-:W-:Y:S01]  /*17e0*/  IMAD.SHL.U32 R13, R6, 0x800, RZ ;  /* 0x00000800060d7824 */ /* 0x000fe200078e00ff */
[----:B------:R-:W-:Y:S01]  /*17f0*/  IADD3 R21, PT, PT, RZ, -R15, -R10 ;  /* 0x8000000fff157210 */ /* 0x000fe20007ffe80a */
[----:B------:R-:W-:Y:S01]  /*1800*/  IMAD.MOV.U32 R22, RZ, RZ, RZ ;  /* 0x000000ffff167224 */ /* 0x000fe200078e00ff */
[----:B------:R-:W-:Y:S02]  /*1810*/  CS2R R8, SRZ ;  /* 0x0000000000087805 */ /* 0x000fe4000001ff00 */
[----:B------:R-:W-:-:S07]  /*1820*/  LOP3.LUT R23, R23, 0x80000000, RZ, 0xfc, !PT ;  /* 0x8000000017177812 */ /* 0x000fce00078efcff */
.L_x_19:
[----:B------:R-:W1:Y:S01]  /*1830*/  LDC.64 R6, c[0x4][RZ] ;  /* 0x01000000ff067b82 */ /* 0x000e620000000a00 */
[----:B0-----:R-:W-:Y:S02]  /*1840*/  R2UR UR6, R4 ;  /* 0x00000000040672ca */ /* 0x001fe400000e0000 */
[----:B------:R-:W-:Y:S01]  /*1850*/  R2UR UR7, R5 ;  /* 0x00000000050772ca */ /* 0x000fe200000e0000 */
[----:B-1----:R-:W-:-:S12]  /*1860*/  IMAD.WIDE R6, R11, 0x8, R6 ;  /* 0x000000080b067825 */ /* 0x002fd800078e0206 */
[----:B------:R-:W2:Y:S01]  /*1870*/  LDG.E.64.CONSTANT R6, desc[UR6][R6.64] ;  /* 0x0000000606067981 */ /* 0x000ea2000c1e9b00 */
[----:B------:R-:W-:Y:S02]  /*1880*/  VIADD R21, R21, 0x1 ;  /* 0x0000000115157836 */ /* 0x000fe40000000000 */
[----:B------:R-:W-:Y:S02]  /*1890*/  VIADD R11, R11, 0x1 ;  /* 0x000000010b0b7836 */ /* 0x000fe40000000000 */
[----:B--2---:R-:W-:-:S04]  /*18a0*/  IMAD.WIDE.U32 R8, P2, R6, R13, R8 ;  /* 0x0000000d06087225 */ /* 0x004fc80007840008 */
[C---:B------:R-:W-:Y:S02]  /*18b0*/  IMAD R25, R6.reuse, R23, RZ ;  /* 0x0000001706197224 */ /* 0x040fe400078e02ff */
[----:B------:R-:W-:Y:S02]  /*18c0*/  IMAD R24, R7, R13, RZ ;  /* 0x0000000d07187224 */ /* 0x000fe400078e02ff */
[----:B------:R-:W-:Y:S01]  /*18d0*/  IMAD.HI.U32 R27, R6, R23, RZ ;  /* 0x00000017061b7227 */ /* 0x000fe200078e00ff */
[----:B------:R-:W-:-:S03]  /*18e0*/  IADD3 R9, P0, PT, R25, R9, RZ ;  /* 0x0000000919097210 */ /* 0x000fc60007f1e0ff */
[----:B------:R-:W-:Y:S01]  /*18f0*/  IMAD.X R27, RZ, RZ, R27, P2 ;  /* 0x000000ffff1b7224 */ /* 0x000fe200010e061b */
[----:B------:R-:W-:Y:S01]  /*1900*/  IADD3 R9, P1, PT, R24, R9, RZ ;  /* 0x0000000918097210 */ /* 0x000fe20007f3e0ff */
[----:B------:R-:W-:-:S04]  /*1910*/  IMAD.HI.U32 R24, R7, R13, RZ ;  /* 0x0000000d07187227 */ /* 0x000fc800078e00ff */
[----:B------:R-:W-:Y:S01]  /*1920*/  IMAD.HI.U32 R6, R7, R23, RZ ;  /* 0x0000001707067227 */ /* 0x000fe200078e00ff */
[----:B------:R-:W-:-:S03]  /*1930*/  IADD3.X R24, P0, PT, R24, R27, RZ, P0, !PT ;  /* 0x0000001b18187210 */ /* 0x000fc6000071e4ff */
[----:B------:R-:W-:Y:S02]  /*1940*/  IMAD R7, R7, R23, RZ ;  /* 0x0000001707077224 */ /* 0x000fe400078e02ff */
[----:B------:R-:W-:Y:S01]  /*1950*/  IMAD.X R6, RZ, RZ, R6, P0 ;  /* 0x000000ffff067224 */ /* 0x000fe200000e0606 */
[----:B------:R-:W-:Y:S01]  /*1960*/  ISETP.NE.AND P0, PT, R21, -0xf, PT ;  /* 0xfffffff11500780c */ /* 0x000fe20003f05270 */
[C---:B------:R-:W-:Y:S01]  /*1970*/  IMAD R25, R22.reuse, 0x8, R1 ;  /* 0x0000000816197824 */ /* 0x040fe200078e0201 */
[----:B------:R-:W-:Y:S01]  /*1980*/  IADD3.X R24, P1, PT, R7, R24, RZ, P1, !PT ;  /* 0x0000001807187210 */ /* 0x000fe20000f3e4ff */
[----:B------:R-:W-:-:S03]  /*1990*/  VIADD R22, R22, 0x1 ;  /* 0x0000000116167836 */ /* 0x000fc60000000000 */
[----:B------:R0:W-:Y:S01]  /*19a0*/  STL.64 [R25], R8 ;  /* 0x0000000819007387 */ /* 0x0001e20000100a00 */
[----:B------:R-:W-:Y:S02]  /*19b0*/  IMAD.X R7, RZ, RZ, R6, P1 ;  /* 0x000000ffff077224 */ /* 0x000fe400008e0606 */
[----:B0-----:R-:W-:Y:S02]  /*19c0*/  IMAD.MOV.U32 R8, RZ, RZ, R24 ;  /* 0x000000ffff087224 */ /* 0x001fe400078e0018 */
[----:B------:R-:W-:Y:S02]  /*19d0*/  IMAD.MOV.U32 R9, RZ, RZ, R7 ;  /* 0x000000ffff097224 */ /* 0x000fe400078e0007 */
[----:B------:R-:W-:Y:S05]  /*19e0*/  @P0 BRA `(.L_x_19) ;  /* 0xfffffffc00900947 */ /* 0x000fea000383ffff */
[----:B------:R-:W-:Y:S05]  /*19f0*/  BSYNC.RECONVERGENT B3 ;  /* 0x0000000000037941 */ /* 0x000fea0003800200 */
.L_x_18:
[----:B------:R-:W-:-:S07]  /*1a00*/  IMAD.MOV.U32 R11, RZ, RZ, R10 ;  /* 0x000000ffff0b7224 */ /* 0x000fce00078e000a */
.L_x_17:
[----:B------:R-:W-:Y:S05]  /*1a10*/  BSYNC.RECONVERGENT B2 ;  /* 0x0000000000027941 */ /* 0x000fea0003800200 */
.L_x_16:
[----:B------:R-:W-:Y:S01]  /*1a20*/  LOP3.LUT P0, R25, R12, 0x3f, RZ, 0xc0, !PT ;  /* 0x0000003f0c197812 */ /* 0x000fe2000780c0ff */
[----:B------:R-:W-:-:S04]  /*1a30*/  IMAD.IADD R4, R15, 0x1, R11 ;  /* 0x000000010f047824 */ /* 0x000fc800078e020b */
[----:B------:R-:W-:-:S05]  /*1a40*/  IMAD.U32 R27, R4, 0x8, R1 ;  /* 0x00000008041b7824 */ /* 0x000fca00078e0001 */
[----:B------:R0:W-:Y:S04]  /*1a50*/  STL.64 [R27+-0x78], R8 ;  /* 0xffff88081b007387 */ /* 0x0001e80000100a00 */
[----:B------:R-:W2:Y:S04]  /*1a60*/  @P0 LDL.64 R12, [R1+0x8] ;  /* 0x00000800010c0983 */ /* 0x000ea80000100a00 */
[----:B------:R-:W3:Y:S04]  /*1a70*/  LDL.64 R6, [R1+0x10] ;  /* 0x0000100001067983 */ /* 0x000ee80000100a00 */
[----:B------:R-:W4:Y:S01]  /*1a80*/  LDL.64 R4, [R1+0x18] ;  /* 0x0000180001047983 */ /* 0x000f220000100a00 */
[----:B------:R-:W-:Y:S01]  /*1a90*/  @P0 LOP3.LUT R10, R25, 0x3f, RZ, 0x3c, !PT ;  /* 0x0000003f190a0812 */ /* 0x000fe200078e3cff */
[----:B------:R-:W-:Y:S01]  /*1aa0*/  BSSY.RECONVERGENT B2, `(.L_x_20) ;  /* 0x0000034000027945 */ /* 0x000fe20003800200 */
[----:B--2---:R-:W-:-:S02]  /*1ab0*/  @P0 SHF.R.U64 R11, R12, 0x1, R13 ;  /* 0x000000010c0b0819 */ /* 0x004fc4000000120d */
[----:B------:R-:W-:Y:S02]  /*1ac0*/  @P0 SHF.R.U32.HI R13, RZ, 0x1, R13 ;  /* 0x00000001ff0d0819 */ /* 0x000fe4000001160d */
[CC--:B---3--:R-:W-:Y:S02]  /*1ad0*/  @P0 SHF.L.U32 R15, R6.reuse, R25.reuse, RZ ;  /* 0x00000019060f0219 */ /* 0x0c8fe400000006ff */
[----:B0-----:R-:W-:Y:S02]  /*1ae0*/  @P0 SHF.R.U64 R8, R11, R10, R13 ;  /* 0x0000000a0b080219 */ /* 0x001fe4000000120d */
[--C-:B------:R-:W-:Y:S02]  /*1af0*/  @P0 SHF.R.U32.HI R23, RZ, 0x1, R7.reuse ;  /* 0x00000001ff170819 */ /* 0x100fe40000011607 */
[C-C-:B------:R-:W-:Y:S02]  /*1b00*/  @P0 SHF.R.U64 R21, R6.reuse, 0x1, R7.reuse ;  /* 0x0000000106150819 */ /* 0x140fe40000001207 */
[----:B------:R-:W-:-:S02]  /*1b10*/  @P0 SHF.L.U64.HI R12, R6, R25, R7 ;  /* 0x00000019060c0219 */ /* 0x000fc40000010207 */
[----:B------:R-:W-:Y:S02]  /*1b20*/  @P0 SHF.R.U32.HI R9, RZ, R10, R13 ;  /* 0x0000000aff090219 */ /* 0x000fe4000001160d */
[----:B------:R-:W-:Y:S02]  /*1b30*/  @P0 LOP3.LUT R6, R15, R8, RZ, 0xfc, !PT ;  /* 0x000000080f060212 */ /* 0x000fe400078efcff */
[----:B----4-:R-:W-:Y:S02]  /*1b40*/  @P0 SHF.L.U32 R11, R4, R25, RZ ;  /* 0x00000019040b0219 */ /* 0x010fe400000006ff */
[----:B------:R-:W-:Y:S01]  /*1b50*/  @P0 SHF.R.U64 R22, R21, R10, R23 ;  /* 0x0000000a15160219 */ /* 0x000fe20000001217 */
[----:B------:R-:W-:Y:S01]  /*1b60*/  IMAD.SHL.U32 R8, R6, 0x4, RZ ;  /* 0x0000000406087824 */ /* 0x000fe200078e00ff */
[----:B------:R-:W-:Y:S02]  /*1b70*/  @P0 LOP3.LUT R7, R12, R9, RZ, 0xfc, !PT ;  /* 0x000000090c070212 */ /* 0x000fe400078efcff */
[----:B------:R-:W-:-:S02]  /*1b80*/  @P0 SHF.L.U64.HI R12, R4, R25, R5 ;  /* 0x00000019040c0219 */ /* 0x000fc40000010205 */
[----:B------:R-:W-:Y:S02]  /*1b90*/  @P0 SHF.R.U32.HI R23, RZ, R10, R23 ;  /* 0x0000000aff170219 */ /* 0x000fe40000011617 */
[----:B------:R-:W-:Y:S02]  /*1ba0*/  @P0 LOP3.LUT R4, R11, R22, RZ, 0xfc, !PT ;  /* 0x000000160b040212 */ /* 0x000fe400078efcff */
[----:B------:R-:W-:Y:S02]  /*1bb0*/  SHF.L.U64.HI R10, R6, 0x2, R7 ;  /* 0x00000002060a7819 */ /* 0x000fe40000010207 */
[----:B------:R-:W-:Y:S02]  /*1bc0*/  @P0 LOP3.LUT R5, R12, R23, RZ, 0xfc, !PT ;  /* 0x000000170c050212 */ /* 0x000fe400078efcff */
[----:B------:R-:W-:Y:S02]  /*1bd0*/  SHF.L.W.U32.HI R7, R7, 0x2, R4 ;  /* 0x0000000207077819 */ /* 0x000fe40000010e04 */
[----:B------:R-:W-:-:S02]  /*1be0*/  IADD3 RZ, P0, PT, RZ, -R8, RZ ;  /* 0x80000008ffff7210 */ /* 0x000fc40007f1e0ff */
[----:B------:R-:W-:Y:S02]  /*1bf0*/  LOP3.LUT R6, RZ, R10, RZ, 0x33, !PT ;  /* 0x0000000aff067212 */ /* 0x000fe400078e33ff */
[----:B------:R-:W-:Y:S02]  /*1c00*/  SHF.L.W.U32.HI R4, R4, 0x2, R5 ;  /* 0x0000000204047819 */ /* 0x000fe40000010e05 */
[----:B------:R-:W-:Y:S02]  /*1c10*/  LOP3.LUT R9, RZ, R7, RZ, 0x33, !PT ;  /* 0x00000007ff097212 */ /* 0x000fe400078e33ff */
[----:B------:R-:W-:Y:S02]  /*1c20*/  IADD3.X R11, P0, PT, RZ, R6, RZ, P0, !PT ;  /* 0x00000006ff0b7210 */ /* 0x000fe4000071e4ff */
[----:B------:R-:W-:Y:S02]  /*1c30*/  LOP3.LUT R6, RZ, R4, RZ, 0x33, !PT ;  /* 0x00000004ff067212 */ /* 0x000fe400078e33ff */
[----:B------:R-:W-:-:S02]  /*1c40*/  IADD3.X R12, P1, PT, RZ, R9, RZ, P0, !PT ;  /* 0x00000009ff0c7210 */ /* 0x000fc4000073e4ff */
[----:B------:R-:W-:-:S03]  /*1c50*/  ISETP.GT.U32.AND P2, PT, R7, -0x1, PT ;  /* 0xffffffff0700780c */ /* 0x000fc60003f44070 */
[----:B------:R-:W-:Y:S01]  /*1c60*/  IMAD.X R9, RZ, RZ, R6, P1 ;  /* 0x000000ffff097224 */ /* 0x000fe200008e0606 */
[----:B------:R-:W-:-:S04]  /*1c70*/  ISETP.GT.AND.EX P0, PT, R4, -0x1, PT, P2 ;  /* 0xffffffff0400780c */ /* 0x000fc80003f04320 */
[----:B------:R-:W-:Y:S02]  /*1c80*/  SEL R6, R4, R9, P0 ;  /* 0x0000000904067207 */ /* 0x000fe40000000000 */
[----:B------:R-:W-:Y:S02]  /*1c90*/  SEL R9, R7, R12, P0 ;  /* 0x0000000c07097207 */ /* 0x000fe40000000000 */
[----:B------:R-:W-:-:S04]  /*1ca0*/  ISETP.NE.U32.AND P1, PT, R6, RZ, PT ;  /* 0x000000ff0600720c */ /* 0x000fc80003f25070 */
[----:B------:R-:W-:Y:S01]  /*1cb0*/  SEL R12, R9, R6, !P1 ;  /* 0x00000006090c7207 */ /* 0x000fe20004800000 */
[----:B------:R-:W-:-:S05]  /*1cc0*/  @!P0 IMAD.MOV R8, RZ, RZ, -R8 ;  /* 0x000000ffff088224 */ /* 0x000fca00078e0a08 */
[----:B------:R-:W0:Y:S02]  /*1cd0*/  FLO.U32 R12, R12 ;  /* 0x0000000c000c7300 */ /* 0x000e2400000e0000 */
[C---:B0-----:R-:W-:Y:S02]  /*1ce0*/  IADD3 R13, PT, PT, -R12.reuse, 0x1f, RZ ;  /* 0x0000001f0c0d7810 */ /* 0x041fe40007ffe1ff */
[----:B------:R-:W-:-:S03]  /*1cf0*/  IADD3 R7, PT, PT, -R12, 0x3f, RZ ;  /* 0x0000003f0c077810 */ /* 0x000fc60007ffe1ff */
[----:B------:R-:W-:Y:S01]  /*1d00*/  @P1 IMAD.MOV R7, RZ, RZ, R13 ;  /* 0x000000ffff071224 */ /* 0x000fe200078e020d */
[----:B------:R-:W-:-:S04]  /*1d10*/  SEL R13, R10, R11, P0 ;  /* 0x0000000b0a0d7207 */ /* 0x000fc80000000000 */
[----:B------:R-:W-:-:S13]  /*1d20*/  ISETP.NE.AND P1, PT, R7, RZ, PT ;  /* 0x000000ff0700720c */ /* 0x000fda0003f25270 */
[----:B------:R-:W-:Y:S05]  /*1d30*/  @!P1 BRA `(.L_x_21) ;  /* 0x0000000000289947 */ /* 0x000fea0003800000 */
[--C-:B------:R-:W-:Y:S02]  /*1d40*/  SHF.R.U64 R11, R8, 0x1, R13.reuse ;  /* 0x00000001080b7819 */ /* 0x100fe4000000120d */
[C---:B------:R-:W-:Y:S02]  /*1d50*/  LOP3.LUT R8, R7.reuse, 0x3f, RZ, 0xc0, !PT ;  /* 0x0000003f07087812 */ /* 0x040fe400078ec0ff */
[----:B------:R-:W-:Y:S02]  /*1d60*/  SHF.R.U32.HI R13, RZ, 0x1, R13 ;  /* 0x00000001ff0d7819 */ /* 0x000fe4000001160d */
[----:B------:R-:W-:Y:S02]  /*1d70*/  LOP3.LUT R10, R7, 0x3f, RZ, 0xc, !PT ;  /* 0x0000003f070a7812 */ /* 0x000fe400078e0cff */
[CC--:B------:R-:W-:Y:S02]  /*1d80*/  SHF.L.U64.HI R15, R9.reuse, R8.reuse, R6 ;  /* 0x00000008090f7219 */ /* 0x0c0fe40000010206 */
[----:B------:R-:W-:-:S02]  /*1d90*/  SHF.L.U32 R8, R9, R8, RZ ;  /* 0x0000000809087219 */ /* 0x000fc400000006ff */
[-CC-:B------:R-:W-:Y:S02]  /*1da0*/  SHF.R.U64 R9, R11, R10.reuse, R13.reuse ;  /* 0x0000000a0b097219 */ /* 0x180fe4000000120d */
[----:B------:R-:W-:Y:S02]  /*1db0*/  SHF.R.U32.HI R6, RZ, R10, R13 ;  /* 0x0000000aff067219 */ /* 0x000fe4000001160d */
[----:B------:R-:W-:Y:S02]  /*1dc0*/  LOP3.LUT R9, R8, R9, RZ, 0xfc, !PT ;  /* 0x0000000908097212 */ /* 0x000fe400078efcff */
[----:B------:R-:W-:-:S07]  /*1dd0*/  LOP3.LUT R6, R15, R6, RZ, 0xfc, !PT ;  /* 0x000000060f067212 */ /* 0x000fce00078efcff */
.L_x_21:
[----:B------:R-:W-:Y:S05]  /*1de0*/  BSYNC.RECONVERGENT B2 ;  /* 0x0000000000027941 */ /* 0x000fea0003800200 */
.L_x_20:
[----:B------:R-:W-:-:S04]  /*1df0*/  IMAD.WIDE.U32 R10, R9, 0x2168c235, RZ ;  /* 0x2168c235090a7825 */ /* 0x000fc800078e00ff */
[----:B------:R-:W-:Y:S01]  /*1e00*/  IMAD.MOV.U32 R12, RZ, RZ, R11 ;  /* 0x000000ffff0c7224 */ /* 0x000fe200078e000b */
[----:B------:R-:W-:Y:S01]  /*1e10*/  IADD3 RZ, P1, PT, R10, R10, RZ ;  /* 0x0000000a0aff7210 */ /* 0x000fe20007f3e0ff */
[----:B------:R-:W-:Y:S02]  /*1e20*/  IMAD.MOV.U32 R13, RZ, RZ, RZ ;  /* 0x000000ffff0d7224 */ /* 0x000fe400078e00ff */
[----:B------:R-:W-:-:S04]  /*1e30*/  IMAD.HI.U32 R11, R6, -0x36f0255e, RZ ;  /* 0xc90fdaa2060b7827 */ /* 0x000fc800078e00ff */
[----:B------:R-:W-:-:S04]  /*1e40*/  IMAD.WIDE.U32 R8, R9, -0x36f0255e, R12 ;  /* 0xc90fdaa209087825 */ /* 0x000fc800078e000c */
[C---:B------:R-:W-:Y:S02]  /*1e50*/  IMAD R13, R6.reuse, -0x36f0255e, RZ ;  /* 0xc90fdaa2060d7824 */ /* 0x040fe400078e02ff */
[----:B------:R-:W-:-:S04]  /*1e60*/  IMAD.WIDE.U32 R8, P2, R6, 0x2168c235, R8 ;  /* 0x2168c23506087825 */ /* 0x000fc80007840008 */
[----:B------:R-:W-:Y:S01]  /*1e70*/  IMAD.X R6, RZ, RZ, R11, P2 ;  /* 0x000000ffff067224 */ /* 0x000fe200010e060b */
[----:B------:R-:W-:Y:S02]  /*1e80*/  IADD3 R9, P2, PT, R13, R9, RZ ;  /* 0x000000090d097210 */ /* 0x000fe40007f5e0ff */
[----:B------:R-:W-:Y:S02]  /*1e90*/  IADD3.X RZ, P1, PT, R8, R8, RZ, P1, !PT ;  /* 0x0000000808ff7210 */ /* 0x000fe40000f3e4ff */
[C---:B------:R-:W-:Y:S01]  /*1ea0*/  ISETP.GT.U32.AND P3, PT, R9.reuse, RZ, PT ;  /* 0x000000ff0900720c */ /* 0x040fe20003f64070 */
[----:B------:R-:W-:Y:S01]  /*1eb0*/  IMAD.X R6, RZ, RZ, R6, P2 ;  /* 0x000000ffff067224 */ /* 0x000fe200010e0606 */
[----:B------:R-:W-:-:S04]  /*1ec0*/  IADD3.X R8, P2, PT, R9, R9, RZ, P1, !PT ;  /* 0x0000000909087210 */ /* 0x000fc80000f5e4ff */
[C---:B------:R-:W-:Y:S01]  /*1ed0*/  ISETP.GT.AND.EX P1, PT, R6.reuse, RZ, PT, P3 ;  /* 0x000000ff0600720c */ /* 0x040fe20003f24330 */
[----:B------:R-:W-:-:S03]  /*1ee0*/  IMAD.X R11, R6, 0x1, R6, P2 ;  /* 0x00000001060b7824 */ /* 0x000fc600010e0606 */
[----:B------:R-:W-:Y:S02]  /*1ef0*/  SEL R8, R8, R9, P1 ;  /* 0x0000000908087207 */ /* 0x000fe40000800000 */
[----:B------:R-:W-:Y:S02]  /*1f00*/  SEL R9, R11, R6, P1 ;  /* 0x000000060b097207 */ /* 0x000fe40000800000 */
[----:B------:R-:W-:Y:S02]  /*1f10*/  IADD3 R6, P2, PT, R8, 0x1, RZ ;  /* 0x0000000108067810 */ /* 0x000fe40007f5e0ff */
[----:B------:R-:W-:Y:S02]  /*1f20*/  SEL R10, RZ, 0xffffffff, !P1 ;  /* 0xffffffffff0a7807 */ /* 0x000fe40004800000 */
[----:B------:R-:W-:Y:S01]  /*1f30*/  LOP3.LUT P1, R8, R14, 0x80000000, RZ, 0xc0, !PT ;  /* 0x800000000e087812 */ /* 0x000fe2000782c0ff */
[----:B------:R-:W-:Y:S01]  /*1f40*/  IMAD.X R9, RZ, RZ, R9, P2 ;  /* 0x000000ffff097224 */ /* 0x000fe200010e0609 */
[----:B------:R-:W-:Y:S01]  /*1f50*/  SHF.R.U32.HI R11, RZ, 0x1e, R5 ;  /* 0x0000001eff0b7819 */ /* 0x000fe20000011605 */
[----:B------:R-:W-:Y:S01]  /*1f60*/  IMAD.IADD R7, R10, 0x1, -R7 ;  /* 0x000000010a077824 */ /* 0x000fe200078e0a07 */
[----:B------:R-:W-:-:S02]  /*1f70*/  @!P0 LOP3.LUT R8, R8, 0x80000000, RZ, 0x3c, !PT ;  /* 0x8000000008088812 */ /* 0x000fc400078e3cff */
[----:B------:R-:W-:Y:S01]  /*1f80*/  SHF.R.U64 R6, R6, 0xa, R9 ;  /* 0x0000000a06067819 */ /* 0x000fe20000001209 */
[----:B------:R-:W-:Y:S01]  /*1f90*/  IMAD.SHL.U32 R5, R7, 0x100000, RZ ;  /* 0x0010000007057824 */ /* 0x000fe200078e00ff */
[----:B------:R-:W-:Y:S02]  /*1fa0*/  LEA.HI R4, R4, R11, RZ, 0x1 ;  /* 0x0000000b04047211 */ /* 0x000fe400078f08ff */
[----:B------:R-:W-:-:S03]  /*1fb0*/  IADD3 R6, P2, PT, R6, 0x1, RZ ;  /* 0x0000000106067810 */ /* 0x000fc60007f5e0ff */
[----:B------:R-:W-:Y:S01]  /*1fc0*/  @P1 IMAD.MOV R4, RZ, RZ, -R4 ;  /* 0x000000ffff041224 */ /* 0x000fe200078e0a04 */
[----:B------:R-:W-:-:S04]  /*1fd0*/  LEA.HI.X R9, R9, RZ, RZ, 0x16, P2 ;  /* 0x000000ff09097211 */ /* 0x000fc800010fb4ff */
[--C-:B------:R-:W-:Y:S02]  /*1fe0*/  SHF.R.U64 R6, R6, 0x1, R9.reuse ;  /* 0x0000000106067819 */ /* 0x100fe40000001209 */
[----:B------:R-:W-:Y:S02]  /*1ff0*/  SHF.R.U32.HI R10, RZ, 0x1, R9 ;  /* 0x00000001ff0a7819 */ /* 0x000fe40000011609 */
[----:B------:R-:W-:-:S04]  /*2000*/  IADD3 R6, P2, P3, RZ, RZ, R6 ;  /* 0x000000ffff067210 */ /* 0x000fc80007b5e006 */
[----:B------:R-:W-:-:S04]  /*2010*/  IADD3.X R5, PT, PT, R5, 0x3fe00000, R10, P2, P3 ;  /* 0x3fe0000005057810 */ /* 0x000fc800017e640a */
[----:B------:R-:W-:-:S07]  /*2020*/  LOP3.LUT R7, R5, R8, RZ, 0xfc, !PT ;  /* 0x0000000805077212 */ /* 0x000fce00078efcff */
.L_x_15:
[----:B------:R-:W-:-:S04]  /*2030*/  IMAD.MOV.U32 R21, RZ, RZ, 0x0 ;  /* 0x00000000ff157424 */ /* 0x000fc800078e00ff */
[----:B------:R-:W-:Y:S05]  /*2040*/  RET.REL.NODEC R20 `(_Z26new_cooley_tukey_iterationP7double2m) ;  /* 0xffffffdc14ec7950 */ /* 0x000fea0003c3ffff */
.L_x_22:
[----:B------:R-:W-:-:S00]  /*2050*/  BRA `(.L_x_22) ;  /* 0xfffffffc00fc7947 */ /* 0x000fc0000383ffff */
[----:B------:R-:W-:-:S00]  /*2060*/  NOP ;  /* 0x0000000000007918 */ /* 0x000fc00000000000 */
        /* <DEDUP_REMOVED lines=9> */
.L_x_33:


//--------------------- .text._Z18bit_reversed_orderP7double2S0_m --------------------------
	.section	.text._Z18bit_reversed_orderP7double2S0_m,"ax",@progbits
	.align	128
        .global         _Z18bit_reversed_orderP7double2S0_m
        .type           _Z18bit_reversed_orderP7double2S0_m,@function
        .size           _Z18bit_reversed_orderP7double2S0_m,(.L_x_35 - _Z18bit_reversed_orderP7double2S0_m)
        .other          _Z18bit_reversed_orderP7double2S0_m,@"STO_CUDA_ENTRY STV_DEFAULT"
_Z18bit_reversed_orderP7double2S0_m:
.text._Z18bit_reversed_orderP7double2S0_m:
[----:B------:R-:W-:Y:S01]  /*0000*/  LDC R1, c[0x0][0x37c] ;  /* 0x0000df00ff017b82 */ /* 0x000fe20000000800 */
[----:B------:R-:W0:Y:S07]  /*0010*/  S2R R3, SR_TID.X ;  /* 0x0000000000037919 */ /* 0x000e2e0000002100 */
[----:B------:R-:W0:Y:S01]  /*0020*/  S2UR UR6, SR_CTAID.X ;  /* 0x00000000000679c3 */ /* 0x000e220000002500 */
[----:B------:R-:W1:Y:S01]  /*0030*/  LDCU UR5, c[0x0][0x390] ;  /* 0x00007200ff0577ac */ /* 0x000e620008000800 */
[----:B------:R-:W-:-:S06]  /*0040*/  UMOV UR4, 0x1 ;  /* 0x0000000100047882 */ /* 0x000fcc0000000000 */
[----:B------:R-:W0:Y:S01]  /*0050*/  LDC R0, c[0x0][0x360] ;  /* 0x0000d800ff007b82 */ /* 0x000e220000000800 */
[----:B------:R-:W2:Y:S01]  /*0060*/  LDCU UR7, c[0x0][0x370] ;  /* 0x00006e00ff0777ac */ /* 0x000ea20008000800 */
[----:B-1----:R-:W-:-:S04]  /*0070*/  USHF.L.U32 UR4, UR4, UR5, URZ ;  /* 0x0000000504047299 */ /* 0x002fc800080006ff */
[----:B------:R-:W-:Y:S01]  /*0080*/  USHF.R.S32.HI UR8, URZ, 0x1f, UR4 ;  /* 0x0000001fff087899 */ /* 0x000fe20008011404 */
[C---:B0-----:R-:W-:Y:S02]  /*0090*/  IMAD R3, R0.reuse, UR6, R3 ;  /* 0x0000000600037c24 */ /* 0x041fe4000f8e0203 */
[----:B--2---:R-:W-:-:S03]  /*00a0*/  IMAD R0, R0, UR7, RZ ;  /* 0x0000000700007c24 */ /* 0x004fc6000f8e02ff */
[----:B------:R-:W-:-:S04]  /*00b0*/  ISETP.GE.U32.AND P0, PT, R3, UR4, PT ;  /* 0x0000000403007c0c */ /* 0x000fc8000bf06070 */
[----:B------:R-:W-:-:S13]  /*00c0*/  ISETP.GE.U32.AND.EX P0, PT, RZ, UR8, PT, P0 ;  /* 0x00000008ff007c0c */ /* 0x000fda000bf06100 */
[----:B------:R-:W-:Y:S05]  /*00d0*/  @P0 EXIT ;  /* 0x000000000000094d */ /* 0x000fea0003800000 */
[----:B------:R-:W0:Y:S01]  /*00e0*/  LDCU UR9, c[0x0][0x394] ;  /* 0x00007280ff0977ac */ /* 0x000e220008000800 */
[----:B------:R-:W-:Y:S01]  /*00f0*/  IMAD.MOV.U32 R2, RZ, RZ, RZ ;  /* 0x000000ffff027224 */ /* 0x000fe200078e00ff */
[----:B------:R-:W-:Y:S01]  /*0100*/  UISETP.NE.U32.AND UP0, UPT, UR5, URZ, UPT ;  /* 0x000000ff0500728c */ /* 0x000fe2000bf05070 */
[----:B------:R-:W1:Y:S03]  /*0110*/  LDCU.64 UR6, c[0x0][0x358] ;  /* 0x00006b00ff0677ac */ /* 0x000e660008000a00 */
[----:B0-----:R-:W-:-:S09]  /*0120*/  UISETP.NE.AND.EX UP0, UPT, UR9, URZ, UPT, UP0 ;  /* 0x000000ff0900728c */ /* 0x001fd2000bf05300 */
[----:B-1----:R-:W-:Y:S05]  /*0130*/  BRA.U UP0, `(.L_x_23) ;  /* 0x0000000100387547 */ /* 0x002fea000b800000 */
[----:B------:R-:W-:Y:S01]  /*0140*/  BSSY.RECONVERGENT B0, `(.L_x_24) ;  /* 0x0000009000007945 */ /* 0x000fe20003800200 */
[----:B------:R-:W0:Y:S02]  /*0150*/  LDCU.64 UR10, c[0x0][0x380] ;  /* 0x00007000ff0a77ac */ /* 0x000e240008000a00 */
.L_x_25:
[----:B0-----:R-:W-:-:S04]  /*0160*/  LEA R4, P0, R3, UR10, 0x4 ;  /* 0x0000000a03047c11 */ /* 0x001fc8000f8020ff */
[----:B------:R-:W-:Y:S02]  /*0170*/  LEA.HI.X R5, R3, UR11, R2, 0x4, P0 ;  /* 0x0000000b03057c11 */ /* 0x000fe400080f2402 */
[----:B------:R-:W-:-:S05]  /*0180*/  IADD3 R3, P0, PT, R0, R3, RZ ;  /* 0x0000000300037210 */ /* 0x000fca0007f1e0ff */
[----:B------:R-:W-:Y:S01]  /*0190*/  IMAD.X R2, RZ, RZ, R2, P0 ;  /* 0x000000ffff027224 */ /* 0x000fe200000e0602 */
[----:B------:R-:W-:-:S04]  /*01a0*/  ISETP.GE.U32.AND P0, PT, R3, UR4, PT ;  /* 0x0000000403007c0c */ /* 0x000fc8000bf06070 */
[----:B------:R-:W-:-:S13]  /*01b0*/  ISETP.GE.U32.AND.EX P0, PT, R2, UR8, PT, P0 ;  /* 0x0000000802007c0c */ /* 0x000fda000bf06100 */
[----:B------:R-:W-:Y:S05]  /*01c0*/  @!P0 BRA `(.L_x_25) ;  /* 0xfffffffc00e48947 */ /* 0x000fea000383ffff */
[----:B------:R-:W-:Y:S05]  /*01d0*/  BSYNC.RECONVERGENT B0 ;  /* 0x0000000000007941 */ /* 0x000fea0003800200 */
.L_x_24:
[----:B------:R-:W2:Y:S01]  /*01e0*/  LDG.E.128.CONSTANT R4, desc[UR6][R4.64] ;  /* 0x0000000604047981 */ /* 0x000ea2000c1e9d00 */
[----:B------:R-:W2:Y:S03]  /*01f0*/  LDC.64 R2, c[0x0][0x388] ;  /* 0x0000e200ff027b82 */ /* 0x000ea60000000a00 */
[----:B--2---:R-:W-:Y:S01]  /*0200*/  STG.E.128 desc[UR6][R2.64], R4 ;  /* 0x0000000402007986 */ /* 0x004fe2000c101d06 */
[----:B------:R-:W-:Y:S05]  /*0210*/  EXIT ;  /* 0x000000000000794d */ /* 0x000fea0003800000 */
.L_x_23:
[----:B------:R-:W-:Y:S02]  /*0220*/  ULOP3.LUT UR10, UR5, 0x3, URZ, 0xc0, !UPT ;  /* 0x00000003050a7892 */ /* 0x000fe4000f8ec0ff */
[----:B------:R-:W-:Y:S02]  /*0230*/  ULOP3.LUT UR9, UR5, 0xfffffffc, URZ, 0xc0, !UPT ;  /* 0xfffffffc05097892 */ /* 0x000fe4000f8ec0ff */
[----:B------:R-:W-:-:S12]  /*0240*/  UIADD3 UR5, UPT, UPT, UR5, -0x2, URZ ;  /* 0xfffffffe05057890 */ /* 0x000fd8000fffe0ff */
.L_x_29:
[----:B0-----:R-:W0:Y:S01]  /*0250*/  LDCU.64 UR12, c[0x0][0x390] ;  /* 0x00007200ff0c77ac */ /* 0x001e220008000a00 */
[----:B------:R-:W-:Y:S02]  /*0260*/  IMAD.MOV.U32 R10, RZ, RZ, RZ ;  /* 0x000000ffff0a7224 */ /* 0x000fe400078e00ff */
[----:B------:R-:W-:Y:S02]  /*0270*/  IMAD.MOV.U32 R9, RZ, RZ, RZ ;  /* 0x000000ffff097224 */ /* 0x000fe400078e00ff */
[----:B------:R-:W-:Y:S01]  /*0280*/  IMAD.MOV.U32 R4, RZ, RZ, RZ ;  /* 0x000000ffff047224 */ /* 0x000fe200078e00ff */
[----:B0-----:R-:W-:-:S04]  /*0290*/  UISETP.GE.U32.AND UP0, UPT, UR12, 0x4, UPT ;  /* 0x000000040c00788c */ /* 0x001fc8000bf06070 */
[----:B------:R-:W-:-:S09]  /*02a0*/  UISETP.GE.U32.AND.EX UP0, UPT, UR13, URZ, UPT, UP0 ;  /* 0x000000ff0d00728c */ /* 0x000fd2000bf06100 */
[----:B------:R-:W-:Y:S05]  /*02b0*/  BRA.U !UP0, `(.L_x_26) ;  /* 0x0000000108c87547 */ /* 0x000fea000b800000 */
[----:B------:R-:W0:Y:S01]  /*02c0*/  LDCU UR11, c[0x0][0x394] ;  /* 0x00007280ff0b77ac */ /* 0x000e220008000800 */
[----:B------:R-:W-:Y:S02]  /*02d0*/  IMAD.MOV.U32 R10, RZ, RZ, RZ ;  /* 0x000000ffff0a7224 */ /* 0x000fe400078e00ff */
[----:B------:R-:W-:Y:S02]  /*02e0*/  IMAD.MOV.U32 R9, RZ, RZ, RZ ;  /* 0x000000ffff097224 */ /* 0x000fe400078e00ff */
[----:B------:R-:W-:Y:S02]  /*02f0*/  IMAD.MOV.U32 R4, RZ, RZ, RZ ;  /* 0x000000ffff047224 */ /* 0x000fe400078e00ff */
[----:B------:R-:W-:Y:S02]  /*0300*/  IMAD.U32 R12, RZ, RZ, UR9 ;  /* 0x00000009ff0c7e24 */ /* 0x000fe4000f8e00ff */
[----:B------:R-:W-:Y:S02]  /*0310*/  IMAD.U32 R5, RZ, RZ, UR5 ;  /* 0x00000005ff057e24 */ /* 0x000fe4000f8e00ff */
[----:B0-----:R-:W-:-:S07]  /*0320*/  IMAD.U32 R14, RZ, RZ, UR11 ;  /* 0x0000000bff0e7e24 */ /* 0x001fce000f8e00ff */
.L_x_27:
[----:B------:R-:W-:Y:S02]  /*0330*/  IMAD.MOV.U32 R13, RZ, RZ, 0x1 ;  /* 0x00000001ff0d7424 */ /* 0x000fe400078e00ff */
[----:B------:R-:W-:Y:S02]  /*0340*/  IMAD.MOV.U32 R7, RZ, RZ, 0x2 ;  /* 0x00000002ff077424 */ /* 0x000fe400078e00ff */
[----:B------:R-:W-:Y:S01]  /*0350*/  IMAD.MOV.U32 R11, RZ, RZ, 0x4 ;  /* 0x00000004ff0b7424 */ /* 0x000fe200078e00ff */
[----:B------:R-:W-:-:S04]  /*0360*/  SHF.L.U32 R6, R13, R4, RZ ;  /* 0x000000040d067219 */ /* 0x000fc800000006ff */
[----:B------:R-:W-:Y:S02]  /*0370*/  LOP3.LUT P2, RZ, R3, R6, RZ, 0xc0, !PT ;  /* 0x0000000603ff7212 */ /* 0x000fe4000784c0ff */
[-C--:B------:R-:W-:Y:S01]  /*0380*/  SHF.L.U32 R6, R7, R4.reuse, RZ ;  /* 0x0000000407067219 */ /* 0x080fe200000006ff */
[----:B------:R-:W-:Y:S01]  /*0390*/  IMAD.MOV.U32 R7, RZ, RZ, 0x8 ;  /* 0x00000008ff077424 */ /* 0x000fe200078e00ff */
[----:B------:R-:W-:Y:S02]  /*03a0*/  LOP3.LUT P2, RZ, R2, RZ, RZ, 0xc0, P2 ;  /* 0x000000ff02ff7212 */ /* 0x000fe4000104c0ff */
[----:B------:R-:W-:Y:S02]  /*03b0*/  SHF.L.U32 R8, R11, R4, RZ ;  /* 0x000000040b087219 */ /* 0x000fe400000006ff */
[C---:B------:R-:W-:Y:S02]  /*03c0*/  LOP3.LUT P3, RZ, R3.reuse, R6, RZ, 0xc0, !PT ;  /* 0x0000000603ff7212 */ /* 0x040fe4000786c0ff */
[----:B------:R-:W-:-:S02]  /*03d0*/  LOP3.LUT P1, RZ, R3, R8, RZ, 0xc0, !PT ;  /* 0x0000000803ff7212 */ /* 0x000fc4000782c0ff */
[----:B------:R-:W-:Y:S01]  /*03e0*/  SHF.L.U32 R8, R7, R4, RZ ;  /* 0x0000000407087219 */ /* 0x000fe200000006ff */
[----:B------:R-:W-:Y:S01]  /*03f0*/  VIADD R4, R4, 0x4 ;  /* 0x0000000404047836 */ /* 0x000fe20000000000 */
[C---:B------:R-:W-:Y:S02]  /*0400*/  LOP3.LUT P3, RZ, R2.reuse, RZ, RZ, 0xc0, P3 ;  /* 0x000000ff02ff7212 */ /* 0x040fe4000186c0ff */
[----:B------:R-:W-:Y:S01]  /*0410*/  LOP3.LUT P1, RZ, R2, RZ, RZ, 0xc0, P1 ;  /* 0x000000ff02ff7212 */ /* 0x000fe2000082c0ff */
[----:B------:R-:W-:Y:S01]  /*0420*/  @P2 VIADD R6, R5, 0x1 ;  /* 0x0000000105062836 */ /* 0x000fe20000000000 */
[----:B------:R-:W-:Y:S02]  /*0430*/  LOP3.LUT P0, RZ, R3, R8, RZ, 0xc0, !PT ;  /* 0x0000000803ff7212 */ /* 0x000fe4000780c0ff */
[----:B------:R-:W-:Y:S02]  /*0440*/  SHF.R.S32.HI R7, RZ, 0x1f, R8 ;  /* 0x0000001fff077819 */ /* 0x000fe40000011408 */
[----:B------:R-:W-:-:S02]  /*0450*/  @P2 SHF.L.U32 R6, R13, R6, RZ ;  /* 0x000000060d062219 */ /* 0x000fc400000006ff */
[----:B------:R-:W-:Y:S02]  /*0460*/  LOP3.LUT P0, RZ, R2, R7, RZ, 0xc0, P0 ;  /* 0x0000000702ff7212 */ /* 0x000fe4000000c0ff */
[----:B------:R-:W-:Y:S02]  /*0470*/  @P2 SHF.R.S32.HI R8, RZ, 0x1f, R6 ;  /* 0x0000001fff082819 */ /* 0x000fe40000011406 */
[----:B------:R-:W-:Y:S01]  /*0480*/  @P2 LOP3.LUT R10, R10, R6, RZ, 0xfc, !PT ;  /* 0x000000060a0a2212 */ /* 0x000fe200078efcff */
[----:B------:R-:W-:Y:S01]  /*0490*/  @P1 VIADD R6, R5, 0xffffffff ;  /* 0xffffffff05061836 */ /* 0x000fe20000000000 */
[----:B------:R-:W-:Y:S02]  /*04a0*/  @P2 LOP3.LUT R9, R9, R8, RZ, 0xfc, !PT ;  /* 0x0000000809092212 */ /* 0x000fe400078efcff */
[----:B------:R-:W-:Y:S02]  /*04b0*/  IADD3 R12, P2, PT, R12, -0x4, RZ ;  /* 0xfffffffc0c0c7810 */ /* 0x000fe40007f5e0ff */
[----:B------:R-:W-:-:S02]  /*04c0*/  @P3 SHF.L.U32 R7, R13, R5, RZ ;  /* 0x000000050d073219 */ /* 0x000fc400000006ff */
[----:B------:R-:W-:Y:S02]  /*04d0*/  IADD3.X R14, PT, PT, R14, -0x1, RZ, P2, !PT ;  /* 0xffffffff0e0e7810 */ /* 0x000fe400017fe4ff */
[----:B------:R-:W-:Y:S02]  /*04e0*/  ISETP.NE.U32.AND P2, PT, R12, RZ, PT ;  /* 0x000000ff0c00720c */ /* 0x000fe40003f45070 */
[----:B------:R-:W-:Y:S02]  /*04f0*/  @P3 SHF.R.S32.HI R8, RZ, 0x1f, R7 ;  /* 0x0000001fff083819 */ /* 0x000fe40000011407 */
[----:B------:R-:W-:Y:S02]  /*0500*/  ISETP.NE.AND.EX P2, PT, R14, RZ, PT, P2 ;  /* 0x000000ff0e00720c */ /* 0x000fe40003f45320 */
[----:B------:R-:W-:Y:S01]  /*0510*/  @P3 LOP3.LUT R10, R10, R7, RZ, 0xfc, !PT ;  /* 0x000000070a0a3212 */ /* 0x000fe200078efcff */
[----:B------:R-:W-:Y:S01]  /*0520*/  @P0 VIADD R7, R5, 0xfffffffe ;  /* 0xfffffffe05070836 */ /* 0x000fe20000000000 */
[----:B------:R-:W-:Y:S01]  /*0530*/  @P1 SHF.L.U32 R6, R13, R6, RZ ;  /* 0x000000060d061219 */ /* 0x000fe200000006ff */
[----:B------:R-:W-:Y:S01]  /*0540*/  VIADD R5, R5, 0xfffffffc ;  /* 0xfffffffc05057836 */ /* 0x000fe20000000000 */
[----:B------:R-:W-:-:S02]  /*0550*/  @P3 LOP3.LUT R9, R9, R8, RZ, 0xfc, !PT ;  /* 0x0000000809093212 */ /* 0x000fc400078efcff */
[----:B------:R-:W-:Y:S02]  /*0560*/  @P1 SHF.R.S32.HI R8, RZ, 0x1f, R6 ;  /* 0x0000001fff081819 */ /* 0x000fe40000011406 */
[----:B------:R-:W-:Y:S02]  /*0570*/  @P0 SHF.L.U32 R7, R13, R7, RZ ;  /* 0x000000070d070219 */ /* 0x000fe400000006ff */
[----:B------:R-:W-:Y:S02]  /*0580*/  @P1 LOP3.LUT R10, R10, R6, RZ, 0xfc, !PT ;  /* 0x000000060a0a1212 */ /* 0x000fe400078efcff */
[----:B------:R-:W-:Y:S02]  /*0590*/  @P1 LOP3.LUT R9, R9, R8, RZ, 0xfc, !PT ;  /* 0x0000000809091212 */ /* 0x000fe400078efcff */
[----:B------:R-:W-:Y:S02]  /*05a0*/  @P0 SHF.R.S32.HI R6, RZ, 0x1f, R7 ;  /* 0x0000001fff060819 */ /* 0x000fe40000011407 */
[----:B------:R-:W-:-:S02]  /*05b0*/  @P0 LOP3.LUT R10, R10, R7, RZ, 0xfc, !PT ;  /* 0x000000070a0a0212 */ /* 0x000fc400078efcff */
[----:B------:R-:W-:Y:S01]  /*05c0*/  @P0 LOP3.LUT R9, R9, R6, RZ, 0xfc, !PT ;  /* 0x0000000609090212 */ /* 0x000fe200078efcff */
[----:B------:R-:W-:Y:S06]  /*05d0*/  @P2 BRA `(.L_x_27) ;  /* 0xfffffffc00542947 */ /* 0x000fec000383ffff */
.L_x_26:
[----:B------:R-:W-:Y:S01]  /*05e0*/  UISETP.NE.U32.AND UP0, UPT, UR10, URZ, UPT ;  /* 0x000000ff0a00728c */ /* 0x000fe2000bf05070 */
[----:B------:R-:W-:-:S03]  /*05f0*/  IMAD.MOV.U32 R8, RZ, RZ, R10 ;  /* 0x000000ffff087224 */ /* 0x000fc600078e000a */
[----:B------:R-:W-:-:S09]  /*0600*/  UISETP.NE.AND.EX UP0, UPT, URZ, URZ, UPT, UP0 ;  /* 0x000000ffff00728c */ /* 0x000fd2000bf05300 */
[----:B------:R-:W-:Y:S05]  /*0610*/  BRA.U !UP0, `(.L_x_28) ;  /* 0x0000000108a07547 */ /* 0x000fea000b800000 */
[----:B------:R-:W-:Y:S01]  /*0620*/  IMAD.MOV.U32 R11, RZ, RZ, 0x1 ;  /* 0x00000001ff0b7424 */ /* 0x000fe200078e00ff */
[----:B------:R-:W-:-:S04]  /*0630*/  UISETP.NE.U32.AND UP0, UPT, UR10, 0x1, UPT ;  /* 0x000000010a00788c */ /* 0x000fc8000bf05070 */
[----:B------:R-:W-:Y:S01]  /*0640*/  SHF.L.U32 R6, R11, R4, RZ ;  /* 0x000000040b067219 */ /* 0x000fe200000006ff */
[----:B------:R-:W-:-:S03]  /*0650*/  UISETP.NE.AND.EX UP0, UPT, URZ, URZ, UPT, UP0 ;  /* 0x000000ffff00728c */ /* 0x000fc6000bf05300 */
[----:B------:R-:W-:Y:S02]  /*0660*/  LOP3.LUT P0, RZ, R3, R6, RZ, 0xc0, !PT ;  /* 0x0000000603ff7212 */ /* 0x000fe4000780c0ff */
[----:B------:R-:W-:-:S04]  /*0670*/  SHF.R.S32.HI R5, RZ, 0x1f, R6 ;  /* 0x0000001fff057819 */ /* 0x000fc80000011406 */
[----:B------:R-:W-:-:S13]  /*0680*/  LOP3.LUT P0, RZ, R2, R5, RZ, 0xc0, P0 ;  /* 0x0000000502ff7212 */ /* 0x000fda000000c0ff */
[----:B------:R-:W0:Y:S01]  /*0690*/  @P0 LDC R6, c[0x0][0x390] ;  /* 0x0000e400ff060b82 */ /* 0x000e220000000800 */
[----:B------:R-:W-:-:S05]  /*06a0*/  @P0 LOP3.LUT R5, RZ, R4, RZ, 0x33, !PT ;  /* 0x00000004ff050212 */ /* 0x000fca00078e33ff */
[----:B0-----:R-:W-:-:S05]  /*06b0*/  @P0 IMAD.IADD R5, R5, 0x1, R6 ;  /* 0x0000000105050824 */ /* 0x001fca00078e0206 */
[----:B------:R-:W-:-:S04]  /*06c0*/  @P0 SHF.L.U32 R5, R11, R5, RZ ;  /* 0x000000050b050219 */ /* 0x000fc800000006ff */
[----:B------:R-:W-:Y:S02]  /*06d0*/  @P0 SHF.R.S32.HI R6, RZ, 0x1f, R5 ;  /* 0x0000001fff060819 */ /* 0x000fe40000011405 */
[----:B------:R-:W-:Y:S02]  /*06e0*/  @P0 LOP3.LUT R8, R8, R5, RZ, 0xfc, !PT ;  /* 0x0000000508080212 */ /* 0x000fe400078efcff */
[----:B------:R-:W-:Y:S01]  /*06f0*/  @P0 LOP3.LUT R9, R9, R6, RZ, 0xfc, !PT ;  /* 0x0000000609090212 */ /* 0x000fe200078efcff */
[----:B------:R-:W-:Y:S06]  /*0700*/  BRA.U !UP0, `(.L_x_28) ;  /* 0x0000000108647547 */ /* 0x000fec000b800000 */
[----:B------:R-:W-:Y:S01]  /*0710*/  IMAD.MOV.U32 R5, RZ, RZ, 0x2 ;  /* 0x00000002ff057424 */ /* 0x000fe200078e00ff */
[----:B------:R-:W-:Y:S01]  /*0720*/  UISETP.NE.U32.AND UP0, UPT, UR10, 0x2, UPT ;  /* 0x000000020a00788c */ /* 0x000fe2000bf05070 */
[----:B------:R-:W-:-:S03]  /*0730*/  IMAD.MOV.U32 R7, RZ, RZ, 0x4 ;  /* 0x00000004ff077424 */ /* 0x000fc600078e00ff */
[-C--:B------:R-:W-:Y:S01]  /*0740*/  SHF.L.U32 R6, R5, R4.reuse, RZ ;  /* 0x0000000405067219 */ /* 0x080fe200000006ff */
[----:B------:R-:W-:Y:S01]  /*0750*/  UISETP.NE.AND.EX UP0, UPT, URZ, URZ, UPT, UP0 ;  /* 0x000000ffff00728c */ /* 0x000fe2000bf05300 */
[----:B------:R-:W-:Y:S02]  /*0760*/  SHF.L.U32 R10, R7, R4, RZ ;  /* 0x00000004070a7219 */ /* 0x000fe400000006ff */
[C---:B------:R-:W-:Y:S02]  /*0770*/  LOP3.LUT P0, RZ, R3.reuse, R6, RZ, 0xc0, !PT ;  /* 0x0000000603ff7212 */ /* 0x040fe4000780c0ff */
[----:B------:R-:W-:Y:S02]  /*0780*/  SHF.R.S32.HI R5, RZ, 0x1f, R6 ;  /* 0x0000001fff057819 */ /* 0x000fe40000011406 */
[----:B------:R-:W-:Y:S02]  /*0790*/  LOP3.LUT P1, RZ, R3, R10, RZ, 0xc0, !PT ;  /* 0x0000000a03ff7212 */ /* 0x000fe4000782c0ff */
[----:B------:R-:W-:-:S02]  /*07a0*/  SHF.R.S32.HI R7, RZ, 0x1f, R10 ;  /* 0x0000001fff077819 */ /* 0x000fc4000001140a */
[C---:B------:R-:W-:Y:S02]  /*07b0*/  LOP3.LUT P0, RZ, R2.reuse, R5, RZ, 0xc0, P0 ;  /* 0x0000000502ff7212 */ /* 0x040fe4000000c0ff */
[----:B------:R-:W-:-:S04]  /*07c0*/  LOP3.LUT P1, RZ, R2, R7, RZ, 0xc0, P1 ;  /* 0x0000000702ff7212 */ /* 0x000fc8000082c0ff */
[----:B------:R-:W-:-:S07]  /*07d0*/  PLOP3.LUT P1, PT, P1, PT, UP0, 0x5d, 0xd5 ;  /* 0x0000000000d5781c */ /* 0x000fce0000f2eb0d */
[----:B------:R-:W0:Y:S08]  /*07e0*/  @P0 LDC R5, c[0x0][0x390] ;  /* 0x0000e400ff050b82 */ /* 0x000e300000000800 */
[----:B------:R-:W1:Y:S01]  /*07f0*/  @!P1 LDC R7, c[0x0][0x390] ;  /* 0x0000e400ff079b82 */ /* 0x000e620000000800 */
[----:B0-----:R-:W-:-:S04]  /*0800*/  @P0 IADD3 R5, PT, PT, -R4, -0x2, R5 ;  /* 0xfffffffe04050810 */ /* 0x001fc80007ffe105 */
[C---:B------:R-:W-:Y:S02]  /*0810*/  @P0 SHF.L.U32 R5, R11.reuse, R5, RZ ;  /* 0x000000050b050219 */ /* 0x040fe400000006ff */
[----:B-1----:R-:W-:Y:S02]  /*0820*/  @!P1 IADD3 R4, PT, PT, -R4, -0x3, R7 ;  /* 0xfffffffd04049810 */ /* 0x002fe40007ffe107 */
[----:B------:R-:W-:Y:S02]  /*0830*/  @P0 SHF.R.S32.HI R6, RZ, 0x1f, R5 ;  /* 0x0000001fff060819 */ /* 0x000fe40000011405 */
[----:B------:R-:W-:Y:S02]  /*0840*/  @!P1 SHF.L.U32 R7, R11, R4, RZ ;  /* 0x000000040b079219 */ /* 0x000fe400000006ff */
[----:B------:R-:W-:Y:S02]  /*0850*/  @P0 LOP3.LUT R8, R8, R5, RZ, 0xfc, !PT ;  /* 0x0000000508080212 */ /* 0x000fe400078efcff */
[----:B------:R-:W-:-:S02]  /*0860*/  @P0 LOP3.LUT R9, R9, R6, RZ, 0xfc, !PT ;  /* 0x0000000609090212 */ /* 0x000fc400078efcff */
[----:B------:R-:W-:Y:S02]  /*0870*/  @!P1 SHF.R.S32.HI R4, RZ, 0x1f, R7 ;  /* 0x0000001fff049819 */ /* 0x000fe40000011407 */
[----:B------:R-:W-:Y:S02]  /*0880*/  @!P1 LOP3.LUT R8, R8, R7, RZ, 0xfc, !PT ;  /* 0x0000000708089212 */ /* 0x000fe400078efcff */
[----:B------:R-:W-:-:S07]  /*0890*/  @!P1 LOP3.LUT R9, R9, R4, RZ, 0xfc, !PT ;  /* 0x0000000409099212 */ /* 0x000fce00078efcff */
.L_x_28:
[----:B------:R-:W0:Y:S02]  /*08a0*/  LDCU.128 UR12, c[0x0][0x380] ;  /* 0x00007000ff0c77ac */ /* 0x000e240008000c00 */
[----:B0-----:R-:W-:-:S04]  /*08b0*/  LEA R4, P0, R3, UR12, 0x4 ;  /* 0x0000000c03047c11 */ /* 0x001fc8000f8020ff */
[----:B------:R-:W-:-:S06]  /*08c0*/  LEA.HI.X R5, R3, UR13, R2, 0x4, P0 ;  /* 0x0000000d03057c11 */ /* 0x000fcc00080f2402 */
[----:B------:R-:W2:Y:S01]  /*08d0*/  LDG.E.128.CONSTANT R4, desc[UR6][R4.64] ;  /* 0x0000000604047981 */ /* 0x000ea2000c1e9d00 */
[----:B------:R-:W-:-:S04]  /*08e0*/  LEA R10, P0, R8, UR14, 0x4 ;  /* 0x0000000e080a7c11 */ /* 0x000fc8000f8020ff */
[----:B------:R-:W-:Y:S02]  /*08f0*/  LEA.HI.X R11, R8, UR15, R9, 0x4, P0 ;  /* 0x0000000f080b7c11 */ /* 0x000fe400080f2409 */
[----:B------:R-:W-:-:S05]  /*0900*/  IADD3 R3, P0, PT, R0, R3, RZ ;  /* 0x0000000300037210 */ /* 0x000fca0007f1e0ff */
[----:B------:R-:W-:Y:S01]  /*0910*/  IMAD.X R2, RZ, RZ, R2, P0 ;  /* 0x000000ffff027224 */ /* 0x000fe200000e0602 */
[----:B------:R-:W-:-:S04]  /*0920*/  ISETP.GE.U32.AND P0, PT, R3, UR4, PT ;  /* 0x0000000403007c0c */ /* 0x000fc8000bf06070 */
[----:B------:R-:W-:Y:S01]  /*0930*/  ISETP.GE.U32.AND.EX P0, PT, R2, UR8, PT, P0 ;  /* 0x0000000802007c0c */ /* 0x000fe2000bf06100 */
[----:B--2---:R0:W-:-:S12]  /*0940*/  STG.E.128 desc[UR6][R10.64], R4 ;  /* 0x000000040a007986 */ /* 0x0041d8000c101d06 */
[----:B------:R-:W-:Y:S05]  /*0950*/  @!P0 BRA `(.L_x_29) ;  /* 0xfffffff8003c8947 */ /* 0x000fea000383ffff */
[----:B------:R-:W-:Y:S05]  /*0960*/  EXIT ;  /* 0x000000000000794d */ /* 0x000fea0003800000 */
.L_x_30:
        /* <DEDUP_REMOVED lines=9> */
.L_x_35:


//--------------------- .nv.global.init           --------------------------
	.section	.nv.global.init,"aw",@progbits
	.align	16
.nv.global.init:
	.type		__cudart_sin_cos_coeffs,@object
	.size		__cudart_sin_cos_coeffs,(__cudart_i2opi_d - __cudart_sin_cos_coeffs)
__cudart_sin_cos_coeffs:
        /*0000*/ 	.byte	0x46, 0xd2, 0xb0, 0x2c, 0xf1, 0xe5, 0x5a, 0xbe, 0x92, 0xe3, 0xac, 0x69, 0xe3, 0x1d, 0xc7, 0x3e
        /*0010*/ 	.byte	0xa1, 0x62, 0xdb, 0x19, 0xa0, 0x01, 0x2a, 0xbf, 0x18, 0x08, 0x11, 0x11, 0x11, 0x11, 0x81, 0x3f
        /*0020*/ 	.byte	0x54, 0x55, 0x55, 0x55, 0x55, 0x55, 0xc5, 0xbf, 0x00, 0x00, 0x00, 0x00, 0x00, 0x00, 0x00, 0x00
        /*0030*/ 	.byte	0x00, 0x00, 0x00, 0x00, 0x00, 0x00, 0x00, 0x00, 0x64, 0x81, 0xfd, 0x20, 0x83, 0xff, 0xa8, 0xbd
        /*0040*/ 	.byte	0x28, 0x85, 0xef, 0xc1, 0xa7, 0xee, 0x21, 0x3e, 0xd9, 0xe6, 0x06, 0x8e, 0x4f, 0x7e, 0x92, 0xbe
        /*0050*/ 	.byte	0xe9, 0xbc, 0xdd, 0x19, 0xa0, 0x01, 0xfa, 0x3e, 0x47, 0x5d, 0xc1, 0x16, 0x6c, 0xc1, 0x56, 0xbf
        /*0060*/ 	.byte	0x51, 0x55, 0x55, 0x55, 0x55, 0x55, 0xa5, 0x3f, 0x00, 0x00, 0x00, 0x00, 0x00, 0x00, 0xe0, 0xbf
        /*0070*/ 	.byte	0x00, 0x00, 0x00, 0x00, 0x00, 0x00, 0xf0, 0x3f, 0x00, 0x00, 0x00, 0x00, 0x00, 0x00, 0x00, 0x00
	.type		__cudart_i2opi_d,@object
	.size		__cudart_i2opi_d,(.L_0 - __cudart_i2opi_d)
__cudart_i2opi_d:
        /* <DEDUP_REMOVED lines=9> */
.L_0:


//--------------------- .nv.shared.reserved.0     --------------------------
	.section	.nv.shared.reserved.0,"aw",@nobits
	.weak		__nv_reservedSMEM_offset_0_alias
	.size		__nv_reservedSMEM_offset_0_alias, 0, 64
	.other		__nv_reservedSMEM_offset_0_alias,@"STO_CUDA_RESERVED_SHARED STV_DEFAULT"
__nv_reservedSMEM_offset_0_alias:
	.zero		0
	.zero		64


//--------------------- .nv.constant0._Z26new_cooley_tukey_iterationP7double2m --------------------------
	.section	.nv.constant0._Z26new_cooley_tukey_iterationP7double2m,"a",@progbits
	.sectionflags	@""
	.align	4
.nv.constant0._Z26new_cooley_tukey_iterationP7double2m:
	.zero		912


//--------------------- .nv.constant0._Z18bit_reversed_orderP7double2S0_m --------------------------
	.section	.nv.constant0._Z18bit_reversed_orderP7double2S0_m,"a",@progbits
	.sectionflags	@""
	.align	4
.nv.constant0._Z18bit_reversed_orderP7double2S0_m:
	.zero		920


//--------------------- SYMBOLS --------------------------

	.type		.nv.reservedSmem.offset0,@object
	.size		.nv.reservedSmem.offset0,0x4
